	.target	sm_90a

	.elftype	@"ET_EXEC"


//--------------------- .note.nv.tkinfo           --------------------------
	.section	.note.nv.tkinfo,"",@"SHT_NOTE"
	.sectionflags	@"SHF_NOTE_NV_TKINFO"
	.tkinfo
        /*0018*/ 	.word	0x00000002
        /*0030*/ 	.string	""
        /*0030*/ 	.string	"ptxas"
        /*0030*/ 	.string	"Cuda compilation tools, release 13.0, V13.0.88"
        /*0030*/ 	.string	"Build cuda_13.0.r13.0/compiler.36424714_0"
        /*0030*/ 	.string	"-arch sm_90a -m 64 "



//--------------------- .note.nv.cuinfo           --------------------------
	.section	.note.nv.cuinfo,"",@"SHT_NOTE"
	.sectionflags	@"SHF_NOTE_NV_CUINFO"
        /*0018*/ 	.short	0x0002
        /*001a*/ 	.short	0x005a
        /*001c*/ 	.short	0x0082
	.zero		2


//--------------------- .nv.info                  --------------------------
	.section	.nv.info,"",@"SHT_CUDA_INFO"
	.align	4


	//----- nvinfo : EIATTR_REGCOUNT
	.align		4
        /*0000*/ 	.byte	0x04, 0x2f
        /*0002*/ 	.short	(.L_12 - .L_11)
	.align		4
.L_11:
        /*0004*/ 	.word	index@(_ZN7cutlass13device_kernelINS_4conv6kernel13ConvUniversalINS1_16ConvProblemShapeILNS1_8OperatorE2ELi2EEENS1_10collective14CollectiveConvINS1_46MainloopSm90TmaGmmaWarpSpecializedImplicitGemmILS5_2ELi14ELi2EN4cute5tupleIJNSA_1CILi2EEENSC_ILi1EEESE_EEENS1_36KernelImplicitTmaWarpSpecializedSm90ELi1EEENSB_IJNSC_ILi64EEENSB_IJSI_EEESJ_EEENS_6half_tESL_NSA_8TiledMMAINSA_8MMA_AtomIJNSA_4SM904GMMA25MMA_64x64x16_F32F16F16_SSILNSP_5MajorE1ELSR_1ELNSP_7ScaleInE1ELSS_1EEEEEENSA_6LayoutINSB_IJSE_SE_SE_EEENSB_IJNSC_ILi0EEESX_SX_EEEEENSB_IJNSA_10UnderscoreES10_S10_EEEEENS7_6detail26Sm90ImplicitGemmTileTraitsINSA_13SM90_TMA_LOADENSA_14ComposedLayoutINSA_7SwizzleILi3ELi4ELi3EEENSA_18smem_ptr_flag_bitsILi16EEENSV_INSB_IJNSB_IJSI_SE_EEENSB_IJNSC_ILi8EEES1C_EEENSB_IJSE_NSC_ILi14EEEEEEEEENSB_IJNSB_IJSE_SX_EEENSB_IJSI_NSC_ILi512EEEEEENSB_IJSX_NSC_ILi4096EEEEEEEEEEEEEvEENS14_INSA_30SM90_TMA_LOAD_IM2COL_MULTICASTES1O_vEEEENS_8epilogue10collective6detail29Sm90TmaWarpSpecializedAdapterINS1U_15DefaultEpilogueISL_NSB_IJlNSB_IJSE_llEEESX_EEES1Z_NS1T_6thread17LinearCombinationISL_Li1EffLNS20_9ScaleType4KindE0ELNS_15FloatRoundStyleE2ESL_EENS_4gemm15EpilogueDefaultEEEEEvvEEEEvNT_6ParamsE)
        /*0008*/ 	.word	0x00000044


	//----- nvinfo : EIATTR_FRAME_SIZE
	.align		4
.L_12:
        /*000c*/ 	.byte	0x04, 0x11
        /*000e*/ 	.short	(.L_14 - .L_13)
	.align		4
.L_13:
        /*0010*/ 	.word	index@(_ZN7cutlass13device_kernelINS_4conv6kernel13ConvUniversalINS1_16ConvProblemShapeILNS1_8OperatorE2ELi2EEENS1_10collective14CollectiveConvINS1_46MainloopSm90TmaGmmaWarpSpecializedImplicitGemmILS5_2ELi14ELi2EN4cute5tupleIJNSA_1CILi2EEENSC_ILi1EEESE_EEENS1_36KernelImplicitTmaWarpSpecializedSm90ELi1EEENSB_IJNSC_ILi64EEENSB_IJSI_EEESJ_EEENS_6half_tESL_NSA_8TiledMMAINSA_8MMA_AtomIJNSA_4SM904GMMA25MMA_64x64x16_F32F16F16_SSILNSP_5MajorE1ELSR_1ELNSP_7ScaleInE1ELSS_1EEEEEENSA_6LayoutINSB_IJSE_SE_SE_EEENSB_IJNSC_ILi0EEESX_SX_EEEEENSB_IJNSA_10UnderscoreES10_S10_EEEEENS7_6detail26Sm90ImplicitGemmTileTraitsINSA_13SM90_TMA_LOADENSA_14ComposedLayoutINSA_7SwizzleILi3ELi4ELi3EEENSA_18smem_ptr_flag_bitsILi16EEENSV_INSB_IJNSB_IJSI_SE_EEENSB_IJNSC_ILi8EEES1C_EEENSB_IJSE_NSC_ILi14EEEEEEEEENSB_IJNSB_IJSE_SX_EEENSB_IJSI_NSC_ILi512EEEEEENSB_IJSX_NSC_ILi4096EEEEEEEEEEEEEvEENS14_INSA_30SM90_TMA_LOAD_IM2COL_MULTICASTES1O_vEEEENS_8epilogue10collective6detail29Sm90TmaWarpSpecializedAdapterINS1U_15DefaultEpilogueISL_NSB_IJlNSB_IJSE_llEEESX_EEES1Z_NS1T_6thread17LinearCombinationISL_Li1EffLNS20_9ScaleType4KindE0ELNS_15FloatRoundStyleE2ESL_EENS_4gemm15EpilogueDefaultEEEEEvvEEEEvNT_6ParamsE)
        /*0014*/ 	.word	0x00000000


	//----- nvinfo : EIATTR_MIN_STACK_SIZE
	.align		4
.L_14:
        /*0018*/ 	.byte	0x04, 0x12
        /*001a*/ 	.short	(.L_16 - .L_15)
	.align		4
.L_15:
        /*001c*/ 	.word	index@(_ZN7cutlass13device_kernelINS_4conv6kernel13ConvUniversalINS1_16ConvProblemShapeILNS1_8OperatorE2ELi2EEENS1_10collective14CollectiveConvINS1_46MainloopSm90TmaGmmaWarpSpecializedImplicitGemmILS5_2ELi14ELi2EN4cute5tupleIJNSA_1CILi2EEENSC_ILi1EEESE_EEENS1_36KernelImplicitTmaWarpSpecializedSm90ELi1EEENSB_IJNSC_ILi64EEENSB_IJSI_EEESJ_EEENS_6half_tESL_NSA_8TiledMMAINSA_8MMA_AtomIJNSA_4SM904GMMA25MMA_64x64x16_F32F16F16_SSILNSP_5MajorE1ELSR_1ELNSP_7ScaleInE1ELSS_1EEEEEENSA_6LayoutINSB_IJSE_SE_SE_EEENSB_IJNSC_ILi0EEESX_SX_EEEEENSB_IJNSA_10UnderscoreES10_S10_EEEEENS7_6detail26Sm90ImplicitGemmTileTraitsINSA_13SM90_TMA_LOADENSA_14ComposedLayoutINSA_7SwizzleILi3ELi4ELi3EEENSA_18smem_ptr_flag_bitsILi16EEENSV_INSB_IJNSB_IJSI_SE_EEENSB_IJNSC_ILi8EEES1C_EEENSB_IJSE_NSC_ILi14EEEEEEEEENSB_IJNSB_IJSE_SX_EEENSB_IJSI_NSC_ILi512EEEEEENSB_IJSX_NSC_ILi4096EEEEEEEEEEEEEvEENS14_INSA_30SM90_TMA_LOAD_IM2COL_MULTICASTES1O_vEEEENS_8epilogue10collective6detail29Sm90TmaWarpSpecializedAdapterINS1U_15DefaultEpilogueISL_NSB_IJlNSB_IJSE_llEEESX_EEES1Z_NS1T_6thread17LinearCombinationISL_Li1EffLNS20_9ScaleType4KindE0ELNS_15FloatRoundStyleE2ESL_EENS_4gemm15EpilogueDefaultEEEEEvvEEEEvNT_6ParamsE)
        /*0020*/ 	.word	0x00000000
.L_16:


//--------------------- .nv.compat                --------------------------
	.section	.nv.compat,"",@"SHT_CUDA_COMPAT_INFO"
	.align	4
        /*0000*/ 	.byte	0x02, 0x09, 0x01, 0x00, 0x02, 0x02, 0x04, 0x00, 0x02, 0x05, 0x05, 0x00, 0x03, 0x07, 0x01, 0x01
        /*0010*/ 	.byte	0x02, 0x03, 0x01, 0x00, 0x02, 0x06, 0x01, 0x00, 0x04, 0x0b, 0x08, 0x00, 0x00, 0x00, 0x00, 0x00
        /*0020*/ 	.byte	0x00, 0x00, 0x00, 0x00


//--------------------- .nv.info._ZN7cutlass13device_kernelINS_4conv6kernel13ConvUniversalINS1_16ConvProblemShapeILNS1_8OperatorE2ELi2EEENS1_10collective14CollectiveConvINS1_46MainloopSm90TmaGmmaWarpSpecializedImplicitGemmILS5_2ELi14ELi2EN4cute5tupleIJNSA_1CILi2EEENSC_ILi1EEESE_EEENS1_36KernelImplicitTmaWarpSpecializedSm90ELi1EEENSB_IJNSC_ILi64EEENSB_IJSI_EEESJ_EEENS_6half_tESL_NSA_8TiledMMAINSA_8MMA_AtomIJNSA_4SM904GMMA25MMA_64x64x16_F32F16F16_SSILNSP_5MajorE1ELSR_1ELNSP_7ScaleInE1ELSS_1EEEEEENSA_6LayoutINSB_IJSE_SE_SE_EEENSB_IJNSC_ILi0EEESX_SX_EEEEENSB_IJNSA_10UnderscoreES10_S10_EEEEENS7_6detail26Sm90ImplicitGemmTileTraitsINSA_13SM90_TMA_LOADENSA_14ComposedLayoutINSA_7SwizzleILi3ELi4ELi3EEENSA_18smem_ptr_flag_bitsILi16EEENSV_INSB_IJNSB_IJSI_SE_EEENSB_IJNSC_ILi8EEES1C_EEENSB_IJSE_NSC_ILi14EEEEEEEEENSB_IJNSB_IJSE_SX_EEENSB_IJSI_NSC_ILi512EEEEEENSB_IJSX_NSC_ILi4096EEEEEEEEEEEEEvEENS14_INSA_30SM90_TMA_LOAD_IM2COL_MULTICASTES1O_vEEEENS_8epilogue10collective6detail29Sm90TmaWarpSpecializedAdapterINS1U_15DefaultEpilogueISL_NSB_IJlNSB_IJSE_llEEESX_EEES1Z_NS1T_6thread17LinearCombinationISL_Li1EffLNS20_9ScaleType4KindE0ELNS_15FloatRoundStyleE2ESL_EENS_4gemm15EpilogueDefaultEEEEEvvEEEEvNT_6ParamsE --------------------------
	.section	.nv.info._ZN7cutlass13device_kernelINS_4conv6kernel13ConvUniversalINS1_16ConvProblemShapeILNS1_8OperatorE2ELi2EEENS1_10collective14CollectiveConvINS1_46MainloopSm90TmaGmmaWarpSpecializedImplicitGemmILS5_2ELi14ELi2EN4cute5tupleIJNSA_1CILi2EEENSC_ILi1EEESE_EEENS1_36KernelImplicitTmaWarpSpecializedSm90ELi1EEENSB_IJNSC_ILi64EEENSB_IJSI_EEESJ_EEENS_6half_tESL_NSA_8TiledMMAINSA_8MMA_AtomIJNSA_4SM904GMMA25MMA_64x64x16_F32F16F16_SSILNSP_5MajorE1ELSR_1ELNSP_7ScaleInE1ELSS_1EEEEEENSA_6LayoutINSB_IJSE_SE_SE_EEENSB_IJNSC_ILi0EEESX_SX_EEEEENSB_IJNSA_10UnderscoreES10_S10_EEEEENS7_6detail26Sm90ImplicitGemmTileTraitsINSA_13SM90_TMA_LOADENSA_14ComposedLayoutINSA_7SwizzleILi3ELi4ELi3EEENSA_18smem_ptr_flag_bitsILi16EEENSV_INSB_IJNSB_IJSI_SE_EEENSB_IJNSC_ILi8EEES1C_EEENSB_IJSE_NSC_ILi14EEEEEEEEENSB_IJNSB_IJSE_SX_EEENSB_IJSI_NSC_ILi512EEEEEENSB_IJSX_NSC_ILi4096EEEEEEEEEEEEEvEENS14_INSA_30SM90_TMA_LOAD_IM2COL_MULTICASTES1O_vEEEENS_8epilogue10collective6detail29Sm90TmaWarpSpecializedAdapterINS1U_15DefaultEpilogueISL_NSB_IJlNSB_IJSE_llEEESX_EEES1Z_NS1T_6thread17LinearCombinationISL_Li1EffLNS20_9ScaleType4KindE0ELNS_15FloatRoundStyleE2ESL_EENS_4gemm15EpilogueDefaultEEEEEvvEEEEvNT_6ParamsE,"",@"SHT_CUDA_INFO"
	.sectionflags	@""
	.align	4


	//----- nvinfo : EIATTR_CUDA_API_VERSION
	.align		4
        /*0000*/ 	.byte	0x04, 0x37
        /*0002*/ 	.short	(.L_18 - .L_17)
.L_17:
        /*0004*/ 	.word	0x00000082


	//----- nvinfo : EIATTR_KPARAM_INFO
	.align		4
.L_18:
        /*0008*/ 	.byte	0x04, 0x17
        /*000a*/ 	.short	(.L_20 - .L_19)
.L_19:
        /*000c*/ 	.word	0x00000000
        /*0010*/ 	.short	0x0000
        /*0012*/ 	.short	0x0070
        /*0014*/ 	.byte	0x00, 0xf0, 0x01, 0x0e


	//----- nvinfo : EIATTR_SPARSE_MMA_MASK
	.align		4
.L_20:
        /*0018*/ 	.byte	0x03, 0x50
        /*001a*/ 	.short	0x0000


	//----- nvinfo : EIATTR_MAXREG_COUNT
	.align		4
        /*001c*/ 	.byte	0x03, 0x1b
        /*001e*/ 	.short	0x00ff


	//----- nvinfo : EIATTR_NUM_BARRIERS
	.align		4
        /*0020*/ 	.byte	0x02, 0x4c
        /*0022*/ 	.byte	0x01
	.zero		1


	//----- nvinfo : EIATTR_MERCURY_ISA_VERSION
	.align		4
        /*0024*/ 	.byte	0x03, 0x5f
        /*0026*/ 	.short	0x0101


	//----- nvinfo : EIATTR_COOP_GROUP_MASK_REGIDS
	.align		4
        /*0028*/ 	.byte	0x04, 0x29
        /*002a*/ 	.short	(.L_22 - .L_21)


	//   ....[0]....
.L_21:
        /*002c*/ 	.word	0xffffffff


	//   ....[1]....
        /*0030*/ 	.word	0xffffffff


	//   ....[2]....
        /*0034*/ 	.word	0xffffffff


	//   ....[3]....
        /*0038*/ 	.word	0xffffffff


	//----- nvinfo : EIATTR_COOP_GROUP_INSTR_OFFSETS
	.align		4
.L_22:
        /*003c*/ 	.byte	0x04, 0x28
        /*003e*/ 	.short	(.L_24 - .L_23)


	//   ....[0]....
.L_23:
        /*0040*/ 	.word	0x00000070


	//   ....[1]....
        /*0044*/ 	.word	0x00000080


	//   ....[2]....
        /*0048*/ 	.word	0x00000140


	//   ....[3]....
        /*004c*/ 	.word	0x00000810


	//----- nvinfo : EIATTR_MBARRIER_INSTR_OFFSETS
	.align		4
.L_24:
        /*0050*/ 	.byte	0x04, 0x39
        /*0052*/ 	.short	(.L_26 - .L_25)


	//   ....[0]....
.L_25:
        /*0054*/ 	.word	0x00000310
        /*0058*/ 	.word	0x000000ff
        /*005c*/ 	.word	0x00038000
        /*0060*/ 	.short	0x0100
        /*0062*/ 	.byte	0x08
	.zero		1


	//   ....[1]....
        /*0064*/ 	.word	0x00000320
        /*0068*/ 	.word	0x000000ff
        /*006c*/ 	.word	0x00038070
        /*0070*/ 	.short	0x0100
        /*0072*/ 	.byte	0x08
	.zero		1


	//   ....[2]....
        /*0074*/ 	.word	0x00000330
        /*0078*/ 	.word	0x000000ff
        /*007c*/ 	.word	0x00038008
        /*0080*/ 	.short	0x0100
        /*0082*/ 	.byte	0x08
	.zero		1


	//   ....[3]....
        /*0084*/ 	.word	0x00000340
        /*0088*/ 	.word	0x000000ff
        /*008c*/ 	.word	0x00038078
        /*0090*/ 	.short	0x0100
        /*0092*/ 	.byte	0x08
	.zero		1


	//   ....[4]....
        /*0094*/ 	.word	0x00000350
        /*0098*/ 	.word	0x000000ff
        /*009c*/ 	.word	0x00038010
        /*00a0*/ 	.short	0x0100
        /*00a2*/ 	.byte	0x08
	.zero		1


	//   ....[5]....
        /*00a4*/ 	.word	0x00000360
        /*00a8*/ 	.word	0x000000ff
        /*00ac*/ 	.word	0x00038080
        /*00b0*/ 	.short	0x0100
        /*00b2*/ 	.byte	0x08
	.zero		1


	//   ....[6]....
        /*00b4*/ 	.word	0x00000370
        /*00b8*/ 	.word	0x000000ff
        /*00bc*/ 	.word	0x00038018
        /*00c0*/ 	.short	0x0100
        /*00c2*/ 	.byte	0x08
	.zero		1


	//   ....[7]....
        /*00c4*/ 	.word	0x00000380
        /*00c8*/ 	.word	0x000000ff
        /*00cc*/ 	.word	0x00038088
        /*00d0*/ 	.short	0x0100
        /*00d2*/ 	.byte	0x08
	.zero		1


	//   ....[8]....
        /*00d4*/ 	.word	0x00000390
        /*00d8*/ 	.word	0x000000ff
        /*00dc*/ 	.word	0x00038020
        /*00e0*/ 	.short	0x0100
        /*00e2*/ 	.byte	0x08
	.zero		1


	//   ....[9]....
        /*00e4*/ 	.word	0x000003a0
        /*00e8*/ 	.word	0x000000ff
        /*00ec*/ 	.word	0x00038090
        /*00f0*/ 	.short	0x0100
        /*00f2*/ 	.byte	0x08
	.zero		1


	//   ....[10]....
        /*00f4*/ 	.word	0x000003b0
        /*00f8*/ 	.word	0x000000ff
        /*00fc*/ 	.word	0x00038028
        /*0100*/ 	.short	0x0100
        /*0102*/ 	.byte	0x08
	.zero		1


	//   ....[11]....
        /*0104*/ 	.word	0x000003c0
        /*0108*/ 	.word	0x000000ff
        /*010c*/ 	.word	0x00038098
        /*0110*/ 	.short	0x0100
        /*0112*/ 	.byte	0x08
	.zero		1


	//   ....[12]....
        /*0114*/ 	.word	0x000003d0
        /*0118*/ 	.word	0x000000ff
        /*011c*/ 	.word	0x00038030
        /*0120*/ 	.short	0x0100
        /*0122*/ 	.byte	0x08
	.zero		1


	//   ....[13]....
        /*0124*/ 	.word	0x000003e0
        /*0128*/ 	.word	0x000000ff
        /*012c*/ 	.word	0x000380a0
        /*0130*/ 	.short	0x0100
        /*0132*/ 	.byte	0x08
	.zero		1


	//   ....[14]....
        /*0134*/ 	.word	0x000003f0
        /*0138*/ 	.word	0x000000ff
        /*013c*/ 	.word	0x00038038
        /*0140*/ 	.short	0x0100
        /*0142*/ 	.byte	0x08
	.zero		1


	//   ....[15]....
        /*0144*/ 	.word	0x00000400
        /*0148*/ 	.word	0x000000ff
        /*014c*/ 	.word	0x000380a8
        /*0150*/ 	.short	0x0100
        /*0152*/ 	.byte	0x08
	.zero		1


	//   ....[16]....
        /*0154*/ 	.word	0x00000410
        /*0158*/ 	.word	0x000000ff
        /*015c*/ 	.word	0x00038040
        /*0160*/ 	.short	0x0100
        /*0162*/ 	.byte	0x08
	.zero		1


	//   ....[17]....
        /*0164*/ 	.word	0x00000420
        /*0168*/ 	.word	0x000000ff
        /*016c*/ 	.word	0x000380b0
        /*0170*/ 	.short	0x0100
        /*0172*/ 	.byte	0x08
	.zero		1


	//   ....[18]....
        /*0174*/ 	.word	0x00000430
        /*0178*/ 	.word	0x000000ff
        /*017c*/ 	.word	0x00038048
        /*0180*/ 	.short	0x0100
        /*0182*/ 	.byte	0x08
	.zero		1


	//   ....[19]....
        /*0184*/ 	.word	0x00000440
        /*0188*/ 	.word	0x000000ff
        /*018c*/ 	.word	0x000380b8
        /*0190*/ 	.short	0x0100
        /*0192*/ 	.byte	0x08
	.zero		1


	//   ....[20]....
        /*0194*/ 	.word	0x00000450
        /*0198*/ 	.word	0x000000ff
        /*019c*/ 	.word	0x00038050
        /*01a0*/ 	.short	0x0100
        /*01a2*/ 	.byte	0x08
	.zero		1


	//   ....[21]....
        /*01a4*/ 	.word	0x00000460
        /*01a8*/ 	.word	0x000000ff
        /*01ac*/ 	.word	0x000380c0
        /*01b0*/ 	.short	0x0100
        /*01b2*/ 	.byte	0x08
	.zero		1


	//   ....[22]....
        /*01b4*/ 	.word	0x00000470
        /*01b8*/ 	.word	0x000000ff
        /*01bc*/ 	.word	0x00038058
        /*01c0*/ 	.short	0x0100
        /*01c2*/ 	.byte	0x08
	.zero		1


	//   ....[23]....
        /*01c4*/ 	.word	0x00000480
        /*01c8*/ 	.word	0x000000ff
        /*01cc*/ 	.word	0x000380c8
        /*01d0*/ 	.short	0x0100
        /*01d2*/ 	.byte	0x08
	.zero		1


	//   ....[24]....
        /*01d4*/ 	.word	0x00000490
        /*01d8*/ 	.word	0x000000ff
        /*01dc*/ 	.word	0x00038060
        /*01e0*/ 	.short	0x0100
        /*01e2*/ 	.byte	0x08
	.zero		1


	//   ....[25]....
        /*01e4*/ 	.word	0x000004a0
        /*01e8*/ 	.word	0x000000ff
        /*01ec*/ 	.word	0x000380d0
        /*01f0*/ 	.short	0x0100
        /*01f2*/ 	.byte	0x08
	.zero		1


	//   ....[26]....
        /*01f4*/ 	.word	0x000004b0
        /*01f8*/ 	.word	0x000000ff
        /*01fc*/ 	.word	0x00038068
        /*0200*/ 	.short	0x0100
        /*0202*/ 	.byte	0x08
	.zero		1


	//   ....[27]....
        /*0204*/ 	.word	0x000004c0
        /*0208*/ 	.word	0x000000ff
        /*020c*/ 	.word	0x000380d8
        /*0210*/ 	.short	0x0100
        /*0212*/ 	.byte	0x08
	.zero		1


	//   ....[28]....
        /*0214*/ 	.word	0x000010f0
        /*0218*/ 	.word	0x00000008
        /*021c*/ 	.word	0x00038000
        /*0220*/ 	.short	0x010a
        /*0222*/ 	.byte	0x3f
	.zero		1


	//   ....[29]....
        /*0224*/ 	.word	0x00001450
        /*0228*/ 	.word	0x0000000b
        /*022c*/ 	.word	0x00038000
        /*0230*/ 	.short	0x010a
        /*0232*/ 	.byte	0x3f
	.zero		1


	//   ....[30]....
        /*0234*/ 	.word	0x00001670
        /*0238*/ 	.word	0x0000000a
        /*023c*/ 	.word	0x00000000
        /*0240*/ 	.short	0x0101
        /*0242*/ 	.byte	0x3f
	.zero		1


	//   ....[31]....
        /*0244*/ 	.word	0x000018d0
        /*0248*/ 	.word	0x00000008
        /*024c*/ 	.word	0x00000000
        /*0250*/ 	.short	0x0101
        /*0252*/ 	.byte	0x3f
	.zero		1


	//   ....[32]....
        /*0254*/ 	.word	0x00004160
        /*0258*/ 	.word	0x00000009
        /*025c*/ 	.word	0x00038070
        /*0260*/ 	.short	0x010a
        /*0262*/ 	.byte	0x3f
	.zero		1


	//   ....[33]....
        /*0264*/ 	.word	0x000047a0
        /*0268*/ 	.word	0x00000002
        /*026c*/ 	.word	0x00000000
        /*0270*/ 	.short	0x010a
        /*0272*/ 	.byte	0x3f
	.zero		1


	//   ....[34]....
        /*0274*/ 	.word	0x00004850
        /*0278*/ 	.word	0x00000002
        /*027c*/ 	.word	0x00000000
        /*0280*/ 	.short	0x010a
        /*0282*/ 	.byte	0x3f
	.zero		1


	//   ....[35]....
        /*0284*/ 	.word	0x00004900
        /*0288*/ 	.word	0x00000002
        /*028c*/ 	.word	0x00000000
        /*0290*/ 	.short	0x010a
        /*0292*/ 	.byte	0x3f
	.zero		1


	//   ....[36]....
        /*0294*/ 	.word	0x000049b0
        /*0298*/ 	.word	0x00000002
        /*029c*/ 	.word	0x00000000
        /*02a0*/ 	.short	0x010a
        /*02a2*/ 	.byte	0x3f
	.zero		1


	//   ....[37]....
        /*02a4*/ 	.word	0x00004a60
        /*02a8*/ 	.word	0x00000002
        /*02ac*/ 	.word	0x00000000
        /*02b0*/ 	.short	0x010a
        /*02b2*/ 	.byte	0x3f
	.zero		1


	//   ....[38]....
        /*02b4*/ 	.word	0x00004b10
        /*02b8*/ 	.word	0x00000002
        /*02bc*/ 	.word	0x00000000
        /*02c0*/ 	.short	0x010a
        /*02c2*/ 	.byte	0x3f
	.zero		1


	//   ....[39]....
        /*02c4*/ 	.word	0x00004bc0
        /*02c8*/ 	.word	0x00000002
        /*02cc*/ 	.word	0x00000000
        /*02d0*/ 	.short	0x010a
        /*02d2*/ 	.byte	0x3f
	.zero		1


	//   ....[40]....
        /*02d4*/ 	.word	0x00004c70
        /*02d8*/ 	.word	0x00000002
        /*02dc*/ 	.word	0x00000000
        /*02e0*/ 	.short	0x010a
        /*02e2*/ 	.byte	0x3f
	.zero		1


	//   ....[41]....
        /*02e4*/ 	.word	0x00004d20
        /*02e8*/ 	.word	0x00000002
        /*02ec*/ 	.word	0x00000000
        /*02f0*/ 	.short	0x010a
        /*02f2*/ 	.byte	0x3f
	.zero		1


	//   ....[42]....
        /*02f4*/ 	.word	0x00004dd0
        /*02f8*/ 	.word	0x00000002
        /*02fc*/ 	.word	0x00000000
        /*0300*/ 	.short	0x010a
        /*0302*/ 	.byte	0x3f
	.zero		1


	//   ....[43]....
        /*0304*/ 	.word	0x00004e80
        /*0308*/ 	.word	0x00000002
        /*030c*/ 	.word	0x00000000
        /*0310*/ 	.short	0x010a
        /*0312*/ 	.byte	0x3f
	.zero		1


	//   ....[44]....
        /*0314*/ 	.word	0x00004f30
        /*0318*/ 	.word	0x00000002
        /*031c*/ 	.word	0x00000000
        /*0320*/ 	.short	0x010a
        /*0322*/ 	.byte	0x3f
	.zero		1


	//   ....[45]....
        /*0324*/ 	.word	0x00004fe0
        /*0328*/ 	.word	0x00000002
        /*032c*/ 	.word	0x00000000
        /*0330*/ 	.short	0x010a
        /*0332*/ 	.byte	0x3f
	.zero		1


	//   ....[46]....
        /*0334*/ 	.word	0x00005090
        /*0338*/ 	.word	0x0000000b
        /*033c*/ 	.word	0x00000000
        /*0340*/ 	.short	0x010a
        /*0342*/ 	.byte	0x3f
	.zero		1


	//----- nvinfo : EIATTR_NUM_MBARRIERS
	.align		4
.L_26:
        /*0344*/ 	.byte	0x03, 0x38
        /*0346*/ 	.short	0x001c


	//----- nvinfo : EIATTR_EXIT_INSTR_OFFSETS
	.align		4
        /*0348*/ 	.byte	0x04, 0x1c
        /*034a*/ 	.short	(.L_28 - .L_27)


	//   ....[0]....
.L_27:
        /*034c*/ 	.word	0x00000f20


	//   ....[1]....
        /*0350*/ 	.word	0x00001b10


	//   ....[2]....
        /*0354*/ 	.word	0x00001c20


	//   ....[3]....
        /*0358*/ 	.word	0x00003540


	//   ....[4]....
        /*035c*/ 	.word	0x00003570


	//   ....[5]....
        /*0360*/ 	.word	0x00003f40


	//   ....[6]....
        /*0364*/ 	.word	0x00003f70


	//   ....[7]....
        /*0368*/ 	.word	0x00003f90


	//   ....[8]....
        /*036c*/ 	.word	0x000046b0


	//   ....[9]....
        /*0370*/ 	.word	0x000050c0


	//----- nvinfo : EIATTR_MAX_THREADS
	.align		4
.L_28:
        /*0374*/ 	.byte	0x04, 0x05
        /*0376*/ 	.short	(.L_30 - .L_29)
.L_29:
        /*0378*/ 	.word	0x00000100
        /*037c*/ 	.word	0x00000001
        /*0380*/ 	.word	0x00000001


	//----- nvinfo : EIATTR_CRS_STACK_SIZE
	.align		4
.L_30:
        /*0384*/ 	.byte	0x04, 0x1e
        /*0386*/ 	.short	(.L_32 - .L_31)
.L_31:
        /*0388*/ 	.word	0x00000000


	//----- nvinfo : EIATTR_CBANK_PARAM_SIZE
	.align		4
.L_32:
        /*038c*/ 	.byte	0x03, 0x19
        /*038e*/ 	.short	0x03f0


	//----- nvinfo : EIATTR_PARAM_CBANK
	.align		4
        /*0390*/ 	.byte	0x04, 0x0a
        /*0392*/ 	.short	(.L_34 - .L_33)
	.align		4
.L_33:
        /*0394*/ 	.word	index@(.nv.constant0._ZN7cutlass13device_kernelINS_4conv6kernel13ConvUniversalINS1_16ConvProblemShapeILNS1_8OperatorE2ELi2EEENS1_10collective14CollectiveConvINS1_46MainloopSm90TmaGmmaWarpSpecializedImplicitGemmILS5_2ELi14ELi2EN4cute5tupleIJNSA_1CILi2EEENSC_ILi1EEESE_EEENS1_36KernelImplicitTmaWarpSpecializedSm90ELi1EEENSB_IJNSC_ILi64EEENSB_IJSI_EEESJ_EEENS_6half_tESL_NSA_8TiledMMAINSA_8MMA_AtomIJNSA_4SM904GMMA25MMA_64x64x16_F32F16F16_SSILNSP_5MajorE1ELSR_1ELNSP_7ScaleInE1ELSS_1EEEEEENSA_6LayoutINSB_IJSE_SE_SE_EEENSB_IJNSC_ILi0EEESX_SX_EEEEENSB_IJNSA_10UnderscoreES10_S10_EEEEENS7_6detail26Sm90ImplicitGemmTileTraitsINSA_13SM90_TMA_LOADENSA_14ComposedLayoutINSA_7SwizzleILi3ELi4ELi3EEENSA_18smem_ptr_flag_bitsILi16EEENSV_INSB_IJNSB_IJSI_SE_EEENSB_IJNSC_ILi8EEES1C_EEENSB_IJSE_NSC_ILi14EEEEEEEEENSB_IJNSB_IJSE_SX_EEENSB_IJSI_NSC_ILi512EEEEEENSB_IJSX_NSC_ILi4096EEEEEEEEEEEEEvEENS14_INSA_30SM90_TMA_LOAD_IM2COL_MULTICASTES1O_vEEEENS_8epilogue10collective6detail29Sm90TmaWarpSpecializedAdapterINS1U_15DefaultEpilogueISL_NSB_IJlNSB_IJSE_llEEESX_EEES1Z_NS1T_6thread17LinearCombinationISL_Li1EffLNS20_9ScaleType4KindE0ELNS_15FloatRoundStyleE2ESL_EENS_4gemm15EpilogueDefaultEEEEEvvEEEEvNT_6ParamsE)
        /*0398*/ 	.short	0x0210
        /*039a*/ 	.short	0x03f0


	//----- nvinfo : EIATTR_SW_WAR
	.align		4
.L_34:
        /*039c*/ 	.byte	0x04, 0x36
        /*039e*/ 	.short	(.L_36 - .L_35)
.L_35:
        /*03a0*/ 	.word	0x00000008
.L_36:


//--------------------- .nv.callgraph             --------------------------
	.section	.nv.callgraph,"",@"SHT_CUDA_CALLGRAPH"
	.align	4
	.sectionentsize	8
	.align		4
        /*0000*/ 	.word	0x00000000
	.align		4
        /*0004*/ 	.word	0xffffffff
	.align		4
        /*0008*/ 	.word	0x00000000
	.align		4
        /*000c*/ 	.word	0xfffffffe
	.align		4
        /*0010*/ 	.word	0x00000000
	.align		4
        /*0014*/ 	.word	0xfffffffd
	.align		4
        /*0018*/ 	.word	0x00000000
	.align		4
        /*001c*/ 	.word	0xfffffffc


//--------------------- .nv.constant4             --------------------------
	.section	.nv.constant4,"a",@progbits
	.align	8
	.align		8
.nv.constant4:
        /*0000*/ 	.dword	_ZN39_INTERNAL_dd40dfc0_4_k_cu_343f01da_27214cuda3std3__45__cpo5beginE
	.align		8
        /*0008*/ 	.dword	_ZN39_INTERNAL_dd40dfc0_4_k_cu_343f01da_27214cuda3std3__45__cpo3endE
	.align		8
        /*0010*/ 	.dword	_ZN39_INTERNAL_dd40dfc0_4_k_cu_343f01da_27214cuda3std3__45__cpo6cbeginE
	.align		8
        /*0018*/ 	.dword	_ZN39_INTERNAL_dd40dfc0_4_k_cu_343f01da_27214cuda3std3__45__cpo4cendE
	.align		8
        /*0020*/ 	.dword	_ZN39_INTERNAL_dd40dfc0_4_k_cu_343f01da_27214cuda3std3__441_GLOBAL__N__dd40dfc0_4_k_cu_343f01da_27216ignoreE
	.align		8
        /*0028*/ 	.dword	_ZN39_INTERNAL_dd40dfc0_4_k_cu_343f01da_27214cuda3std3__419piecewise_constructE
	.align		8
        /*0030*/ 	.dword	_ZN39_INTERNAL_dd40dfc0_4_k_cu_343f01da_27214cuda3std3__48in_placeE
	.align		8
        /*0038*/ 	.dword	_ZN39_INTERNAL_dd40dfc0_4_k_cu_343f01da_27214cuda3std6ranges3__45__cpo4swapE
	.align		8
        /*0040*/ 	.dword	_ZN39_INTERNAL_dd40dfc0_4_k_cu_343f01da_27214cuda3std6ranges3__45__cpo9iter_moveE
	.align		8
        /*0048*/ 	.dword	_ZN39_INTERNAL_dd40dfc0_4_k_cu_343f01da_27214cute7productE
	.align		8
        /*0050*/ 	.dword	_ZN39_INTERNAL_dd40dfc0_4_k_cu_343f01da_27214cute1_E


//--------------------- .text._ZN7cutlass13device_kernelINS_4conv6kernel13ConvUniversalINS1_16ConvProblemShapeILNS1_8OperatorE2ELi2EEENS1_10collective14CollectiveConvINS1_46MainloopSm90TmaGmmaWarpSpecializedImplicitGemmILS5_2ELi14ELi2EN4cute5tupleIJNSA_1CILi2EEENSC_ILi1EEESE_EEENS1_36KernelImplicitTmaWarpSpecializedSm90ELi1EEENSB_IJNSC_ILi64EEENSB_IJSI_EEESJ_EEENS_6half_tESL_NSA_8TiledMMAINSA_8MMA_AtomIJNSA_4SM904GMMA25MMA_64x64x16_F32F16F16_SSILNSP_5MajorE1ELSR_1ELNSP_7ScaleInE1ELSS_1EEEEEENSA_6LayoutINSB_IJSE_SE_SE_EEENSB_IJNSC_ILi0EEESX_SX_EEEEENSB_IJNSA_10UnderscoreES10_S10_EEEEENS7_6detail26Sm90ImplicitGemmTileTraitsINSA_13SM90_TMA_LOADENSA_14ComposedLayoutINSA_7SwizzleILi3ELi4ELi3EEENSA_18smem_ptr_flag_bitsILi16EEENSV_INSB_IJNSB_IJSI_SE_EEENSB_IJNSC_ILi8EEES1C_EEENSB_IJSE_NSC_ILi14EEEEEEEEENSB_IJNSB_IJSE_SX_EEENSB_IJSI_NSC_ILi512EEEEEENSB_IJSX_NSC_ILi4096EEEEEEEEEEEEEvEENS14_INSA_30SM90_TMA_LOAD_IM2COL_MULTICASTES1O_vEEEENS_8epilogue10collective6detail29Sm90TmaWarpSpecializedAdapterINS1U_15DefaultEpilogueISL_NSB_IJlNSB_IJSE_llEEESX_EEES1Z_NS1T_6thread17LinearCombinationISL_Li1EffLNS20_9ScaleType4KindE0ELNS_15FloatRoundStyleE2ESL_EENS_4gemm15EpilogueDefaultEEEEEvvEEEEvNT_6ParamsE --------------------------
	.section	.text._ZN7cutlass13device_kernelINS_4conv6kernel13ConvUniversalINS1_16ConvProblemShapeILNS1_8OperatorE2ELi2EEENS1_10collective14CollectiveConvINS1_46MainloopSm90TmaGmmaWarpSpecializedImplicitGemmILS5_2ELi14ELi2EN4cute5tupleIJNSA_1CILi2EEENSC_ILi1EEESE_EEENS1_36KernelImplicitTmaWarpSpecializedSm90ELi1EEENSB_IJNSC_ILi64EEENSB_IJSI_EEESJ_EEENS_6half_tESL_NSA_8TiledMMAINSA_8MMA_AtomIJNSA_4SM904GMMA25MMA_64x64x16_F32F16F16_SSILNSP_5MajorE1ELSR_1ELNSP_7ScaleInE1ELSS_1EEEEEENSA_6LayoutINSB_IJSE_SE_SE_EEENSB_IJNSC_ILi0EEESX_SX_EEEEENSB_IJNSA_10UnderscoreES10_S10_EEEEENS7_6detail26Sm90ImplicitGemmTileTraitsINSA_13SM90_TMA_LOADENSA_14ComposedLayoutINSA_7SwizzleILi3ELi4ELi3EEENSA_18smem_ptr_flag_bitsILi16EEENSV_INSB_IJNSB_IJSI_SE_EEENSB_IJNSC_ILi8EEES1C_EEENSB_IJSE_NSC_ILi14EEEEEEEEENSB_IJNSB_IJSE_SX_EEENSB_IJSI_NSC_ILi512EEEEEENSB_IJSX_NSC_ILi4096EEEEEEEEEEEEEvEENS14_INSA_30SM90_TMA_LOAD_IM2COL_MULTICASTES1O_vEEEENS_8epilogue10collective6detail29Sm90TmaWarpSpecializedAdapterINS1U_15DefaultEpilogueISL_NSB_IJlNSB_IJSE_llEEESX_EEES1Z_NS1T_6thread17LinearCombinationISL_Li1EffLNS20_9ScaleType4KindE0ELNS_15FloatRoundStyleE2ESL_EENS_4gemm15EpilogueDefaultEEEEEvvEEEEvNT_6ParamsE,"ax",@progbits
	.align	128
.text._ZN7cutlass13device_kernelINS_4conv6kernel13ConvUniversalINS1_16ConvProblemShapeILNS1_8OperatorE2ELi2EEENS1_10collective14CollectiveConvINS1_46MainloopSm90TmaGmmaWarpSpecializedImplicitGemmILS5_2ELi14ELi2EN4cute5tupleIJNSA_1CILi2EEENSC_ILi1EEESE_EEENS1_36KernelImplicitTmaWarpSpecializedSm90ELi1EEENSB_IJNSC_ILi64EEENSB_IJSI_EEESJ_EEENS_6half_tESL_NSA_8TiledMMAINSA_8MMA_AtomIJNSA_4SM904GMMA25MMA_64x64x16_F32F16F16_SSILNSP_5MajorE1ELSR_1ELNSP_7ScaleInE1ELSS_1EEEEEENSA_6LayoutINSB_IJSE_SE_SE_EEENSB_IJNSC_ILi0EEESX_SX_EEEEENSB_IJNSA_10UnderscoreES10_S10_EEEEENS7_6detail26Sm90ImplicitGemmTileTraitsINSA_13SM90_TMA_LOADENSA_14ComposedLayoutINSA_7SwizzleILi3ELi4ELi3EEENSA_18smem_ptr_flag_bitsILi16EEENSV_INSB_IJNSB_IJSI_SE_EEENSB_IJNSC_ILi8EEES1C_EEENSB_IJSE_NSC_ILi14EEEEEEEEENSB_IJNSB_IJSE_SX_EEENSB_IJSI_NSC_ILi512EEEEEENSB_IJSX_NSC_ILi4096EEEEEEEEEEEEEvEENS14_INSA_30SM90_TMA_LOAD_IM2COL_MULTICASTES1O_vEEEENS_8epilogue10collective6detail29Sm90TmaWarpSpecializedAdapterINS1U_15DefaultEpilogueISL_NSB_IJlNSB_IJSE_llEEESX_EEES1Z_NS1T_6thread17LinearCombinationISL_Li1EffLNS20_9ScaleType4KindE0ELNS_15FloatRoundStyleE2ESL_EENS_4gemm15EpilogueDefaultEEEEEvvEEEEvNT_6ParamsE:
        .type           _ZN7cutlass13device_kernelINS_4conv6kernel13ConvUniversalINS1_16ConvProblemShapeILNS1_8OperatorE2ELi2EEENS1_10collective14CollectiveConvINS1_46MainloopSm90TmaGmmaWarpSpecializedImplicitGemmILS5_2ELi14ELi2EN4cute5tupleIJNSA_1CILi2EEENSC_ILi1EEESE_EEENS1_36KernelImplicitTmaWarpSpecializedSm90ELi1EEENSB_IJNSC_ILi64EEENSB_IJSI_EEESJ_EEENS_6half_tESL_NSA_8TiledMMAINSA_8MMA_AtomIJNSA_4SM904GMMA25MMA_64x64x16_F32F16F16_SSILNSP_5MajorE1ELSR_1ELNSP_7ScaleInE1ELSS_1EEEEEENSA_6LayoutINSB_IJSE_SE_SE_EEENSB_IJNSC_ILi0EEESX_SX_EEEEENSB_IJNSA_10UnderscoreES10_S10_EEEEENS7_6detail26Sm90ImplicitGemmTileTraitsINSA_13SM90_TMA_LOADENSA_14ComposedLayoutINSA_7SwizzleILi3ELi4ELi3EEENSA_18smem_ptr_flag_bitsILi16EEENSV_INSB_IJNSB_IJSI_SE_EEENSB_IJNSC_ILi8EEES1C_EEENSB_IJSE_NSC_ILi14EEEEEEEEENSB_IJNSB_IJSE_SX_EEENSB_IJSI_NSC_ILi512EEEEEENSB_IJSX_NSC_ILi4096EEEEEEEEEEEEEvEENS14_INSA_30SM90_TMA_LOAD_IM2COL_MULTICASTES1O_vEEEENS_8epilogue10collective6detail29Sm90TmaWarpSpecializedAdapterINS1U_15DefaultEpilogueISL_NSB_IJlNSB_IJSE_llEEESX_EEES1Z_NS1T_6thread17LinearCombinationISL_Li1EffLNS20_9ScaleType4KindE0ELNS_15FloatRoundStyleE2ESL_EENS_4gemm15EpilogueDefaultEEEEEvvEEEEvNT_6ParamsE,@function
        .size           _ZN7cutlass13device_kernelINS_4conv6kernel13ConvUniversalINS1_16ConvProblemShapeILNS1_8OperatorE2ELi2EEENS1_10collective14CollectiveConvINS1_46MainloopSm90TmaGmmaWarpSpecializedImplicitGemmILS5_2ELi14ELi2EN4cute5tupleIJNSA_1CILi2EEENSC_ILi1EEESE_EEENS1_36KernelImplicitTmaWarpSpecializedSm90ELi1EEENSB_IJNSC_ILi64EEENSB_IJSI_EEESJ_EEENS_6half_tESL_NSA_8TiledMMAINSA_8MMA_AtomIJNSA_4SM904GMMA25MMA_64x64x16_F32F16F16_SSILNSP_5MajorE1ELSR_1ELNSP_7ScaleInE1ELSS_1EEEEEENSA_6LayoutINSB_IJSE_SE_SE_EEENSB_IJNSC_ILi0EEESX_SX_EEEEENSB_IJNSA_10UnderscoreES10_S10_EEEEENS7_6detail26Sm90ImplicitGemmTileTraitsINSA_13SM90_TMA_LOADENSA_14ComposedLayoutINSA_7SwizzleILi3ELi4ELi3EEENSA_18smem_ptr_flag_bitsILi16EEENSV_INSB_IJNSB_IJSI_SE_EEENSB_IJNSC_ILi8EEES1C_EEENSB_IJSE_NSC_ILi14EEEEEEEEENSB_IJNSB_IJSE_SX_EEENSB_IJSI_NSC_ILi512EEEEEENSB_IJSX_NSC_ILi4096EEEEEEEEEEEEEvEENS14_INSA_30SM90_TMA_LOAD_IM2COL_MULTICASTES1O_vEEEENS_8epilogue10collective6detail29Sm90TmaWarpSpecializedAdapterINS1U_15DefaultEpilogueISL_NSB_IJlNSB_IJSE_llEEESX_EEES1Z_NS1T_6thread17LinearCombinationISL_Li1EffLNS20_9ScaleType4KindE0ELNS_15FloatRoundStyleE2ESL_EENS_4gemm15EpilogueDefaultEEEEEvvEEEEvNT_6ParamsE,(.L_x_112 - _ZN7cutlass13device_kernelINS_4conv6kernel13ConvUniversalINS1_16ConvProblemShapeILNS1_8OperatorE2ELi2EEENS1_10collective14CollectiveConvINS1_46MainloopSm90TmaGmmaWarpSpecializedImplicitGemmILS5_2ELi14ELi2EN4cute5tupleIJNSA_1CILi2EEENSC_ILi1EEESE_EEENS1_36KernelImplicitTmaWarpSpecializedSm90ELi1EEENSB_IJNSC_ILi64EEENSB_IJSI_EEESJ_EEENS_6half_tESL_NSA_8TiledMMAINSA_8MMA_AtomIJNSA_4SM904GMMA25MMA_64x64x16_F32F16F16_SSILNSP_5MajorE1ELSR_1ELNSP_7ScaleInE1ELSS_1EEEEEENSA_6LayoutINSB_IJSE_SE_SE_EEENSB_IJNSC_ILi0EEESX_SX_EEEEENSB_IJNSA_10UnderscoreES10_S10_EEEEENS7_6detail26Sm90ImplicitGemmTileTraitsINSA_13SM90_TMA_LOADENSA_14ComposedLayoutINSA_7SwizzleILi3ELi4ELi3EEENSA_18smem_ptr_flag_bitsILi16EEENSV_INSB_IJNSB_IJSI_SE_EEENSB_IJNSC_ILi8EEES1C_EEENSB_IJSE_NSC_ILi14EEEEEEEEENSB_IJNSB_IJSE_SX_EEENSB_IJSI_NSC_ILi512EEEEEENSB_IJSX_NSC_ILi4096EEEEEEEEEEEEEvEENS14_INSA_30SM90_TMA_LOAD_IM2COL_MULTICASTES1O_vEEEENS_8epilogue10collective6detail29Sm90TmaWarpSpecializedAdapterINS1U_15DefaultEpilogueISL_NSB_IJlNSB_IJSE_llEEESX_EEES1Z_NS1T_6thread17LinearCombinationISL_Li1EffLNS20_9ScaleType4KindE0ELNS_15FloatRoundStyleE2ESL_EENS_4gemm15EpilogueDefaultEEEEEvvEEEEvNT_6ParamsE)
        .other          _ZN7cutlass13device_kernelINS_4conv6kernel13ConvUniversalINS1_16ConvProblemShapeILNS1_8OperatorE2ELi2EEENS1_10collective14CollectiveConvINS1_46MainloopSm90TmaGmmaWarpSpecializedImplicitGemmILS5_2ELi14ELi2EN4cute5tupleIJNSA_1CILi2EEENSC_ILi1EEESE_EEENS1_36KernelImplicitTmaWarpSpecializedSm90ELi1EEENSB_IJNSC_ILi64EEENSB_IJSI_EEESJ_EEENS_6half_tESL_NSA_8TiledMMAINSA_8MMA_AtomIJNSA_4SM904GMMA25MMA_64x64x16_F32F16F16_SSILNSP_5MajorE1ELSR_1ELNSP_7ScaleInE1ELSS_1EEEEEENSA_6LayoutINSB_IJSE_SE_SE_EEENSB_IJNSC_ILi0EEESX_SX_EEEEENSB_IJNSA_10UnderscoreES10_S10_EEEEENS7_6detail26Sm90ImplicitGemmTileTraitsINSA_13SM90_TMA_LOADENSA_14ComposedLayoutINSA_7SwizzleILi3ELi4ELi3EEENSA_18smem_ptr_flag_bitsILi16EEENSV_INSB_IJNSB_IJSI_SE_EEENSB_IJNSC_ILi8EEES1C_EEENSB_IJSE_NSC_ILi14EEEEEEEEENSB_IJNSB_IJSE_SX_EEENSB_IJSI_NSC_ILi512EEEEEENSB_IJSX_NSC_ILi4096EEEEEEEEEEEEEvEENS14_INSA_30SM90_TMA_LOAD_IM2COL_MULTICASTES1O_vEEEENS_8epilogue10collective6detail29Sm90TmaWarpSpecializedAdapterINS1U_15DefaultEpilogueISL_NSB_IJlNSB_IJSE_llEEESX_EEES1Z_NS1T_6thread17LinearCombinationISL_Li1EffLNS20_9ScaleType4KindE0ELNS_15FloatRoundStyleE2ESL_EENS_4gemm15EpilogueDefaultEEEEEvvEEEEvNT_6ParamsE,@"STO_CUDA_ENTRY STV_DEFAULT"
_ZN7cutlass13device_kernelINS_4conv6kernel13ConvUniversalINS1_16ConvProblemShapeILNS1_8OperatorE2ELi2EEENS1_10collective14CollectiveConvINS1_46MainloopSm90TmaGmmaWarpSpecializedImplicitGemmILS5_2ELi14ELi2EN4cute5tupleIJNSA_1CILi2EEENSC_ILi1EEESE_EEENS1_36KernelImplicitTmaWarpSpecializedSm90ELi1EEENSB_IJNSC_ILi64EEENSB_IJSI_EEESJ_EEENS_6half_tESL_NSA_8TiledMMAINSA_8MMA_AtomIJNSA_4SM904GMMA25MMA_64x64x16_F32F16F16_SSILNSP_5MajorE1ELSR_1ELNSP_7ScaleInE1ELSS_1EEEEEENSA_6LayoutINSB_IJSE_SE_SE_EEENSB_IJNSC_ILi0EEESX_SX_EEEEENSB_IJNSA_10UnderscoreES10_S10_EEEEENS7_6detail26Sm90ImplicitGemmTileTraitsINSA_13SM90_TMA_LOADENSA_14ComposedLayoutINSA_7SwizzleILi3ELi4ELi3EEENSA_18smem_ptr_flag_bitsILi16EEENSV_INSB_IJNSB_IJSI_SE_EEENSB_IJNSC_ILi8EEES1C_EEENSB_IJSE_NSC_ILi14EEEEEEEEENSB_IJNSB_IJSE_SX_EEENSB_IJSI_NSC_ILi512EEEEEENSB_IJSX_NSC_ILi4096EEEEEEEEEEEEEvEENS14_INSA_30SM90_TMA_LOAD_IM2COL_MULTICASTES1O_vEEEENS_8epilogue10collective6detail29Sm90TmaWarpSpecializedAdapterINS1U_15DefaultEpilogueISL_NSB_IJlNSB_IJSE_llEEESX_EEES1Z_NS1T_6thread17LinearCombinationISL_Li1EffLNS20_9ScaleType4KindE0ELNS_15FloatRoundStyleE2ESL_EENS_4gemm15EpilogueDefaultEEEEEvvEEEEvNT_6ParamsE:
[----:B------:R-:W-:Y:S01]  /*0000*/  LDC R1, c[0x0][0x28] ;  /* 0x00000a00ff017b82 */ /* 0x000fe20000000800 */
[----:B------:R-:W0:Y:S01]  /*0010*/  S2R R7, SR_TID.X ;  /* 0x0000000000077919 */ /* 0x000e220000002100 */
[----:B------:R-:W-:Y:S01]  /*0020*/  ELECT P0, URZ, PT ;  /* 0x00000000003f782f */ /* 0x000fe20003800000 */
[----:B------:R-:W-:Y:S01]  /*0030*/  BSSY B0, `(.L_x_0) ;  /* 0x0000010000007945 */ /* 0x000fe20003800000 */
[----:B------:R-:W1:Y:S01]  /*0040*/  S2R R8, SR_CTAID.X ;  /* 0x0000000000087919 */ /* 0x000e620000002500 */
[--C-:B0-----:R-:W-:Y:S02]  /*0050*/  SHF.R.U32.HI R0, RZ, 0x5, R7.reuse ;  /* 0x00000005ff007819 */ /* 0x101fe40000011607 */
[----:B------:R-:W-:-:S03]  /*0060*/  SHF.R.U32.HI R9, RZ, 0x7, R7 ;  /* 0x00000007ff097819 */ /* 0x000fc60000011607 */
[----:B------:R-:W0:Y:S04]  /*0070*/  SHFL.IDX PT, R12, R0, RZ, 0x1f ;  /* 0x00001fff000c7589 */ /* 0x000e2800000e0000 */
[----:B------:R-:W2:Y:S01]  /*0080*/  SHFL.IDX PT, R9, R9, RZ, 0x1f ;  /* 0x00001fff09097589 */ /* 0x000ea200000e0000 */
[----:B0-----:R-:W-:-:S13]  /*0090*/  ISETP.NE.OR P0, PT, R12, RZ, !P0 ;  /* 0x000000ff0c00720c */ /* 0x001fda0004705670 */
[----:B-12---:R-:W-:Y:S05]  /*00a0*/  @P0 BRA `(.L_x_1) ;  /* 0x0000000000200947 */ /* 0x006fea0003800000 */
[----:B------:R-:W-:Y:S02]  /*00b0*/  ULDC.64 UR4, c[0x0][0x198] ;  /* 0x0000660000047ab9 */ /* 0x000fe40000000a00 */
[----:B------:R-:W-:Y:S02]  /*00c0*/  UIADD3 UR6, UP0, UR4, 0xf0, URZ ;  /* 0x000000f004067890 */ /* 0x000fe4000ff1e03f */
[----:B------:R-:W-:Y:S02]  /*00d0*/  UIADD3 UR4, UP1, UR4, 0x1f0, URZ ;  /* 0x000001f004047890 */ /* 0x000fe4000ff3e03f */
[----:B------:R-:W-:Y:S02]  /*00e0*/  UIADD3.X UR7, URZ, UR5, URZ, UP0, !UPT ;  /* 0x000000053f077290 */ /* 0x000fe400087fe43f */
[----:B------:R-:W-:-:S07]  /*00f0*/  UIADD3.X UR5, URZ, UR5, URZ, UP1, !UPT ;  /* 0x000000053f057290 */ /* 0x000fce0008ffe43f */
[----:B------:R0:W-:Y:S02]  /*0100*/  UTMACCTL.PF [UR6] ;  /* 0x00000000060079b9 */ /* 0x0001e40008040000 */
[----:B------:R0:W-:Y:S02]  /*0110*/  UTMACCTL.PF [UR4] ;  /* 0x00000000040079b9 */ /* 0x0001e40008040000 */
[----:B0-----:R-:W-:Y:S01]  /*0120*/  NOP ;  /* 0x0000000000007918 */ /* 0x001fe20000000000 */
.L_x_1:
[----:B------:R-:W-:Y:S05]  /*0130*/  BSYNC B0 ;  /* 0x0000000000007941 */ /* 0x000fea0003800000 */
.L_x_0:
[----:B------:R-:W0:Y:S01]  /*0140*/  SHFL.IDX PT, R0, R0, RZ, 0x1f ;  /* 0x00001fff00007589 */ /* 0x000e2200000e0000 */
[----:B------:R-:W-:Y:S02]  /*0150*/  SHF.R.S32.HI R2, RZ, 0x1f, R7 ;  /* 0x0000001fff027819 */ /* 0x000fe40000011407 */
[----:B------:R-:W-:Y:S01]  /*0160*/  I2FP.F32.U32 R4, R8 ;  /* 0x0000000800047245 */ /* 0x000fe20000201000 */
[----:B------:R-:W1:Y:S01]  /*0170*/  S2R R11, SR_CTAID.Y ;  /* 0x00000000000b7919 */ /* 0x000e620000002600 */
[----:B------:R-:W-:-:S04]  /*0180*/  LEA.HI R2, R2, R7, RZ, 0x7 ;  /* 0x0000000702027211 */ /* 0x000fc800078f38ff */
[----:B------:R-:W-:-:S05]  /*0190*/  LOP3.LUT R2, R2, 0xffffff80, RZ, 0xc0, !PT ;  /* 0xffffff8002027812 */ /* 0x000fca00078ec0ff */
[----:B------:R-:W-:-:S05]  /*01a0*/  IMAD.IADD R10, R7, 0x1, -R2 ;  /* 0x00000001070a7824 */ /* 0x000fca00078e0a02 */
[----:B------:R-:W-:-:S04]  /*01b0*/  SHF.R.S32.HI R3, RZ, 0x1f, R10 ;  /* 0x0000001fff037819 */ /* 0x000fc8000001140a */
[----:B------:R-:W-:Y:S02]  /*01c0*/  LEA.HI R3, R3, R10, RZ, 0x3 ;  /* 0x0000000a03037211 */ /* 0x000fe400078f18ff */
[----:B0-----:R-:W-:Y:S02]  /*01d0*/  ISETP.NE.AND P0, PT, R0, RZ, PT ;  /* 0x000000ff0000720c */ /* 0x001fe40003f05270 */
[--C-:B------:R-:W-:Y:S02]  /*01e0*/  SHF.R.S32.HI R2, RZ, 0x3, R3.reuse ;  /* 0x00000003ff027819 */ /* 0x100fe40000011403 */
[----:B------:R-:W-:Y:S02]  /*01f0*/  SHF.R.S32.HI R3, RZ, 0x1f, R3 ;  /* 0x0000001fff037819 */ /* 0x000fe40000011403 */
[----:B------:R-:W-:-:S07]  /*0200*/  SHF.R.S32.HI R5, RZ, 0x1f, R0 ;  /* 0x0000001fff057819 */ /* 0x000fce0000011400 */
[----:B-1----:R-:W-:Y:S05]  /*0210*/  @P0 BRA `(.L_x_2) ;  /* 0x0000000000b40947 */ /* 0x002fea0003800000 */
[----:B------:R-:W-:Y:S01]  /*0220*/  ELECT P0, URZ, PT ;  /* 0x00000000003f782f */ /* 0x000fe20003800000 */
[----:B------:R-:W-:-:S12]  /*0230*/  BSSY B0, `(.L_x_2) ;  /* 0x000002b000007945 */ /* 0x000fd80003800000 */
[----:B------:R-:W-:Y:S05]  /*0240*/  @!P0 BRA `(.L_x_3) ;  /* 0x0000000000a48947 */ /* 0x000fea0003800000 */
[----:B------:R-:W0:Y:S01]  /*0250*/  S2UR UR8, SR_CgaCtaId ;  /* 0x00000000000879c3 */ /* 0x000e220000008800 */
[----:B------:R-:W-:Y:S01]  /*0260*/  UMOV UR4, 0x400 ;  /* 0x0000040000047882 */ /* 0x000fe20000000000 */
[----:B------:R-:W-:Y:S01]  /*0270*/  UMOV UR5, 0x1 ;  /* 0x0000000100057882 */ /* 0x000fe20000000000 */
[----:B------:R-:W-:Y:S02]  /*0280*/  UMOV UR6, 0x2 ;  /* 0x0000000200067882 */ /* 0x000fe40000000000 */
[----:B------:R-:W-:-:S04]  /*0290*/  UIADD3 UR6, -UR6, 0x100000, URZ ;  /* 0x0010000006067890 */ /* 0x000fc8000fffe13f */
[----:B------:R-:W-:Y:S02]  /*02a0*/  USHF.L.U32 UR7, UR6, 0xb, URZ ;  /* 0x0000000b06077899 */ /* 0x000fe4000800063f */
[----:B------:R-:W-:Y:S02]  /*02b0*/  USHF.L.U32 UR6, UR6, 0x1, URZ ;  /* 0x0000000106067899 */ /* 0x000fe4000800063f */
[----:B0-----:R-:W-:Y:S02]  /*02c0*/  ULEA UR8, UR8, UR4, 0x18 ;  /* 0x0000000408087291 */ /* 0x001fe4000f8ec03f */
[----:B------:R-:W-:-:S04]  /*02d0*/  UIADD3 UR4, -UR5, 0x100000, URZ ;  /* 0x0010000005047890 */ /* 0x000fc8000fffe13f */
[----:B------:R-:W-:Y:S02]  /*02e0*/  USHF.L.U32 UR5, UR4, 0xb, URZ ;  /* 0x0000000b04057899 */ /* 0x000fe4000800063f */
[----:B------:R-:W-:Y:S01]  /*02f0*/  USHF.L.U32 UR4, UR4, 0x1, URZ ;  /* 0x0000000104047899 */ /* 0x000fe2000800063f */
[----:B------:R-:W0:Y:S11]  /*0300*/  FENCE.VIEW.ASYNC.S ;  /* 0x00000000000073c6 */ /* 0x000e360000000000 */
[----:B0-----:R0:W1:Y:S01]  /*0310*/  SYNCS.EXCH.64 URZ, [UR8+0x38000], UR4 ;  /* 0x03800004083f75b2 */ /* 0x0010620008000100 */
[----:B------:R0:W2:Y:S01]  /*0320*/  SYNCS.EXCH.64 URZ, [UR8+0x38070], UR6 ;  /* 0x03807006083f75b2 */ /* 0x0000a20008000100 */
[----:B------:R0:W3:Y:S01]  /*0330*/  SYNCS.EXCH.64 URZ, [UR8+0x38008], UR4 ;  /* 0x03800804083f75b2 */ /* 0x0000e20008000100 */
[----:B------:R0:W4:Y:S01]  /*0340*/  SYNCS.EXCH.64 URZ, [UR8+0x38078], UR6 ;  /* 0x03807806083f75b2 */ /* 0x0001220008000100 */
[----:B------:R0:W0:Y:S01]  /*0350*/  SYNCS.EXCH.64 URZ, [UR8+0x38010], UR4 ;  /* 0x03801004083f75b2 */ /* 0x0000220008000100 */
        /* <DEDUP_REMOVED lines=23> */
[----:B-1234-:R-:W-:Y:S01]  /*04d0*/  NOP ;  /* 0x0000000000007918 */ /* 0x01efe20000000000 */
.L_x_3:
[----:B0-----:R-:W-:Y:S05]  /*04e0*/  BSYNC B0 ;  /* 0x0000000000007941 */ /* 0x001fea0003800000 */
.L_x_2:
[----:B------:R-:W-:Y:S01]  /*04f0*/  ULDC UR4, c[0x0][0x150] ;  /* 0x0000540000047ab9 */ /* 0x000fe20000000800 */
[----:B------:R-:W-:Y:S01]  /*0500*/  LEA.HI R3, R3, R2, RZ, 0x2 ;  /* 0x0000000203037211 */ /* 0x000fe200078f10ff */
[----:B------:R-:W-:Y:S01]  /*0510*/  FMUL R4, R4, UR4 ;  /* 0x0000000404047c20 */ /* 0x000fe20008400000 */
[----:B------:R-:W-:Y:S01]  /*0520*/  LEA.HI R5, R5, R0, RZ, 0x2 ;  /* 0x0000000005057211 */ /* 0x000fe200078f10ff */
[----:B------:R-:W-:Y:S01]  /*0530*/  ULDC UR4, c[0x0][0x154] ;  /* 0x0000550000047ab9 */ /* 0x000fe20000000800 */
[----:B------:R-:W-:Y:S01]  /*0540*/  LOP3.LUT R3, R3, 0xfffffffc, RZ, 0xc0, !PT ;  /* 0xfffffffc03037812 */ /* 0x000fe200078ec0ff */
[----:B------:R-:W0:Y:S01]  /*0550*/  LDC R14, c[0x0][0x140] ;  /* 0x00005000ff0e7b82 */ /* 0x000e220000000800 */
[----:B------:R-:W-:Y:S01]  /*0560*/  LOP3.LUT R5, R5, 0x3ffffffc, RZ, 0xc0, !PT ;  /* 0x3ffffffc05057812 */ /* 0x000fe200078ec0ff */
[----:B------:R-:W1:Y:S01]  /*0570*/  F2I.U32.TRUNC.NTZ R4, R4 ;  /* 0x0000000400047305 */ /* 0x000e62000020f000 */
[----:B------:R-:W-:Y:S01]  /*0580*/  LOP3.LUT P0, RZ, R10, 0x7, RZ, 0xc0, !PT ;  /* 0x000000070aff7812 */ /* 0x000fe2000780c0ff */
[----:B------:R-:W-:Y:S01]  /*0590*/  IMAD.IADD R3, R2, 0x1, -R3 ;  /* 0x0000000102037824 */ /* 0x000fe200078e0a03 */
[----:B------:R-:W-:Y:S01]  /*05a0*/  ISETP.NE.AND P3, PT, R9, 0x1, PT ;  /* 0x000000010900780c */ /* 0x000fe20003f65270 */
[----:B------:R-:W-:Y:S01]  /*05b0*/  IMAD.IADD R0, R0, 0x1, -R5 ;  /* 0x0000000100007824 */ /* 0x000fe200078e0a05 */
[----:B------:R-:W-:Y:S01]  /*05c0*/  I2FP.F32.U32 R5, R11 ;  /* 0x0000000b00057245 */ /* 0x000fe20000201000 */
[----:B------:R-:W-:Y:S01]  /*05d0*/  NOP ;  /* 0x0000000000007918 */ /* 0x000fe20000000000 */
[----:B------:R-:W-:Y:S01]  /*05e0*/  NOP ;  /* 0x0000000000007918 */ /* 0x000fe20000000000 */
[----:B------:R-:W-:-:S02]  /*05f0*/  IMAD R2, R0, 0x4, R3 ;  /* 0x0000000400027824 */ /* 0x000fc400078e0203 */
[----:B------:R-:W-:Y:S01]  /*0600*/  FMUL R6, R5, UR4 ;  /* 0x0000000405067c20 */ /* 0x000fe20008400000 */
[----:B------:R-:W-:Y:S02]  /*0610*/  ULDC UR4, c[0x0][0x144] ;  /* 0x0000510000047ab9 */ /* 0x000fe40000000800 */
[----:B------:R-:W-:Y:S01]  /*0620*/  LEA.HI R0, R2, R2, RZ, 0x1 ;  /* 0x0000000202007211 */ /* 0x000fe200078f08ff */
[----:B-1----:R-:W-:Y:S02]  /*0630*/  IMAD.MOV R5, RZ, RZ, -R4 ;  /* 0x000000ffff057224 */ /* 0x002fe400078e0a04 */
[----:B------:R-:W1:Y:S01]  /*0640*/  F2I.U32.TRUNC.NTZ R6, R6 ;  /* 0x0000000600067305 */ /* 0x000e62000020f000 */
[----:B------:R-:W-:Y:S01]  /*0650*/  LOP3.LUT R3, R0, 0xfffffffe, RZ, 0xc0, !PT ;  /* 0xfffffffe00037812 */ /* 0x000fe200078ec0ff */
[----:B------:R-:W-:Y:S01]  /*0660*/  IMAD R0, R5, UR4, R8 ;  /* 0x0000000405007c24 */ /* 0x000fe2000f8e0208 */
[----:B------:R-:W-:Y:S01]  /*0670*/  ULDC UR4, c[0x0][0x148] ;  /* 0x0000520000047ab9 */ /* 0x000fe20000000800 */
[----:B------:R-:W-:Y:S01]  /*0680*/  IMAD.SHL.U32 R5, R2, 0x4, RZ ;  /* 0x0000000402057824 */ /* 0x000fe200078e00ff */
[----:B0-----:R-:W-:Y:S01]  /*0690*/  ISETP.EQ.U32.AND P1, PT, R14, 0x1, PT ;  /* 0x000000010e00780c */ /* 0x001fe20003f22070 */
[----:B------:R-:W-:-:S05]  /*06a0*/  IMAD.IADD R3, R2, 0x1, -R3 ;  /* 0x0000000102037824 */ /* 0x000fca00078e0a03 */
[----:B------:R-:W-:Y:S02]  /*06b0*/  ISETP.NE.AND P4, PT, R3, R0, PT ;  /* 0x000000000300720c */ /* 0x000fe40003f85270 */
[----:B------:R-:W-:-:S04]  /*06c0*/  SHF.R.S32.HI R3, RZ, 0x1f, R12 ;  /* 0x0000001fff037819 */ /* 0x000fc8000001140c */
[----:B------:R-:W-:Y:S02]  /*06d0*/  LEA.HI R0, R3, R12, RZ, 0x2 ;  /* 0x0000000c03007211 */ /* 0x000fe400078f10ff */
[----:B------:R-:W-:Y:S01]  /*06e0*/  LOP3.LUT R3, R2, 0xc, R5, 0x78, !PT ;  /* 0x0000000c02037812 */ /* 0x000fe200078e7805 */
[----:B-1----:R-:W-:Y:S01]  /*06f0*/  IMAD.MOV R2, RZ, RZ, -R6 ;  /* 0x000000ffff027224 */ /* 0x002fe200078e0a06 */
[----:B------:R-:W-:Y:S01]  /*0700*/  LOP3.LUT R5, R0, 0xfffffffc, RZ, 0xc0, !PT ;  /* 0xfffffffc00057812 */ /* 0x000fe200078ec0ff */
[----:B------:R-:W-:Y:S01]  /*0710*/  IMAD.MOV.U32 R6, RZ, RZ, 0x1 ;  /* 0x00000001ff067424 */ /* 0x000fe200078e00ff */
[C---:B------:R-:W-:Y:S01]  /*0720*/  ISETP.LT.U32.AND P0, PT, R3.reuse, 0x2, !P0 ;  /* 0x000000020300780c */ /* 0x040fe20004701070 */
[----:B------:R-:W-:Y:S01]  /*0730*/  IMAD R13, R2, UR4, R11 ;  /* 0x00000004020d7c24 */ /* 0x000fe2000f8e020b */
[----:B------:R-:W-:Y:S01]  /*0740*/  @P4 LEA.HI R0, R3, R3, RZ, 0x1 ;  /* 0x0000000303004211 */ /* 0x000fe200078f08ff */
[----:B------:R-:W-:-:S03]  /*0750*/  IMAD.IADD R12, R12, 0x1, -R5 ;  /* 0x000000010c0c7824 */ /* 0x000fc600078e0a05 */
[----:B------:R-:W-:Y:S02]  /*0760*/  @P4 SHF.R.S32.HI R0, RZ, 0x1, R0 ;  /* 0x00000001ff004819 */ /* 0x000fe40000011400 */
[----:B------:R-:W-:Y:S02]  /*0770*/  LOP3.LUT P2, RZ, R9, R12, RZ, 0xfc, !PT ;  /* 0x0000000c09ff7212 */ /* 0x000fe4000784fcff */
[----:B------:R-:W-:Y:S02]  /*0780*/  @P4 ISETP.NE.AND P5, PT, R0, R13, PT ;  /* 0x0000000d0000420c */ /* 0x000fe40003fa5270 */
[----:B------:R-:W-:Y:S02]  /*0790*/  SEL R5, RZ, 0x1, P2 ;  /* 0x00000001ff057807 */ /* 0x000fe40001000000 */
[----:B------:R-:W-:Y:S02]  /*07a0*/  SEL R13, RZ, 0x1, !P0 ;  /* 0x00000001ff0d7807 */ /* 0x000fe40004000000 */
[----:B------:R-:W-:-:S02]  /*07b0*/  @P4 SEL R6, RZ, 0x1, P5 ;  /* 0x00000001ff064807 */ /* 0x000fc40002800000 */
[----:B------:R-:W-:Y:S02]  /*07c0*/  SEL R5, R5, 0x2, P3 ;  /* 0x0000000205057807 */ /* 0x000fe40001800000 */
[----:B------:R-:W-:Y:S01]  /*07d0*/  LOP3.LUT R6, R6, R13, RZ, 0xc0, !PT ;  /* 0x0000000d06067212 */ /* 0x000fe200078ec0ff */
[----:B------:R-:W-:Y:S06]  /*07e0*/  @!P1 BRA `(.L_x_4) ;  /* 0x0000000000089947 */ /* 0x000fec0003800000 */
[----:B------:R-:W-:Y:S01]  /*07f0*/  UCGABAR_ARV ;  /* 0x00000000000079c7 */ /* 0x000fe20008000000 */
[----:B------:R-:W-:Y:S05]  /*0800*/  BRA `(.L_x_5) ;  /* 0x0000000000047947 */ /* 0x000fea0003800000 */
.L_x_4:
[----:B------:R-:W-:Y:S01]  /*0810*/  NOP ;  /* 0x0000000000007918 */ /* 0x000fe20000000000 */
.L_x_5:
[----:B------:R-:W-:Y:S01]  /*0820*/  ULDC.64 UR4, c[0x0][0x598] ;  /* 0x0001660000047ab9 */ /* 0x000fe20000000a00 */
[----:B------:R-:W-:Y:S01]  /*0830*/  ULDC.64 UR12, c[0x0][0x208] ;  /* 0x00008200000c7ab9 */ /* 0x000fe20000000a00 */
[----:B------:R-:W-:-:S04]  /*0840*/  ISETP.NE.U32.AND P0, PT, RZ, UR4, PT ;  /* 0x00000004ff007c0c */ /* 0x000fc8000bf05070 */
[----:B------:R-:W-:-:S13]  /*0850*/  ISETP.NE.AND.EX P0, PT, RZ, UR5, PT, P0 ;  /* 0x00000005ff007c0c */ /* 0x000fda000bf05300 */
[----:B------:R-:W-:Y:S05]  /*0860*/  @!P0 BRA `(.L_x_6) ;  /* 0x00000000001c8947 */ /* 0x000fea0003800000 */
[----:B------:R-:W0:Y:S02]  /*0870*/  LDC.64 R14, c[0x0][0x598] ;  /* 0x00016600ff0e7b82 */ /* 0x000e240000000a00 */
[----:B0-----:R-:W2:Y:S02]  /*0880*/  LDG.E.64 R14, desc[UR12][R14.64] ;  /* 0x0000000c0e0e7981 */ /* 0x001ea4000c1e1b00 */
[----:B--2---:R-:W-:-:S04]  /*0890*/  ISETP.NE.U32.AND P0, PT, R14, RZ, PT ;  /* 0x000000ff0e00720c */ /* 0x004fc80003f05070 */
[----:B------:R-:W-:-:S13]  /*08a0*/  ISETP.NE.AND.EX P0, PT, R15, RZ, PT, P0 ;  /* 0x000000ff0f00720c */ /* 0x000fda0003f05300 */
[----:B------:R-:W-:Y:S05]  /*08b0*/  @!P0 BRA `(.L_x_6) ;  /* 0x0000000000088947 */ /* 0x000fea0003800000 */
[----:B------:R0:W5:Y:S01]  /*08c0*/  LD.E R0, desc[UR12][R14.64] ;  /* 0x0000000c0e007980 */ /* 0x000162000c101900 */
[----:B------:R-:W-:Y:S05]  /*08d0*/  BRA `(.L_x_7) ;  /* 0x0000000000207947 */ /* 0x000fea0003800000 */
.L_x_6:
[----:B------:R-:W-:Y:S02]  /*08e0*/  ULDC.64 UR4, c[0x0][0x588] ;  /* 0x0001620000047ab9 */ /* 0x000fe40000000a00 */
[----:B------:R-:W-:-:S04]  /*08f0*/  ISETP.NE.U32.AND P0, PT, RZ, UR4, PT ;  /* 0x00000004ff007c0c */ /* 0x000fc8000bf05070 */
[----:B------:R-:W-:-:S13]  /*0900*/  ISETP.NE.AND.EX P0, PT, RZ, UR5, PT, P0 ;  /* 0x00000005ff007c0c */ /* 0x000fda000bf05300 */
[----:B------:R-:W-:Y:S05]  /*0910*/  @!P0 BRA `(.L_x_8) ;  /* 0x00000000000c8947 */ /* 0x000fea0003800000 */
[----:B------:R-:W0:Y:S02]  /*0920*/  LDC.64 R14, c[0x0][0x588] ;  /* 0x00016200ff0e7b82 */ /* 0x000e240000000a00 */
[----:B0-----:R1:W5:Y:S01]  /*0930*/  LDG.E R0, desc[UR12][R14.64] ;  /* 0x0000000c0e007981 */ /* 0x001362000c1e1900 */
[----:B------:R-:W-:Y:S05]  /*0940*/  BRA `(.L_x_7) ;  /* 0x0000000000047947 */ /* 0x000fea0003800000 */
.L_x_8:
[----:B------:R-:W2:Y:S02]  /*0950*/  LDC R0, c[0x0][0x580] ;  /* 0x00016000ff007b82 */ /* 0x000ea40000000800 */
.L_x_7:
[----:B------:R-:W-:Y:S02]  /*0960*/  ULDC.64 UR4, c[0x0][0x5a0] ;  /* 0x0001680000047ab9 */ /* 0x000fe40000000a00 */
[----:B------:R-:W-:-:S04]  /*0970*/  ISETP.NE.U32.AND P0, PT, RZ, UR4, PT ;  /* 0x00000004ff007c0c */ /* 0x000fc8000bf05070 */
[----:B------:R-:W-:-:S13]  /*0980*/  ISETP.NE.AND.EX P0, PT, RZ, UR5, PT, P0 ;  /* 0x00000005ff007c0c */ /* 0x000fda000bf05300 */
[----:B------:R-:W-:Y:S05]  /*0990*/  @!P0 BRA `(.L_x_9) ;  /* 0x00000000001c8947 */ /* 0x000fea0003800000 */
[----:B01----:R-:W0:Y:S02]  /*09a0*/  LDC.64 R14, c[0x0][0x5a0] ;  /* 0x00016800ff0e7b82 */ /* 0x003e240000000a00 */
[----:B0-----:R-:W3:Y:S02]  /*09b0*/  LDG.E.64 R14, desc[UR12][R14.64] ;  /* 0x0000000c0e0e7981 */ /* 0x001ee4000c1e1b00 */
[----:B---3--:R-:W-:-:S04]  /*09c0*/  ISETP.NE.U32.AND P0, PT, R14, RZ, PT ;  /* 0x000000ff0e00720c */ /* 0x008fc80003f05070 */
[----:B------:R-:W-:-:S13]  /*09d0*/  ISETP.NE.AND.EX P0, PT, R15, RZ, PT, P0 ;  /* 0x000000ff0f00720c */ /* 0x000fda0003f05300 */
[----:B------:R-:W-:Y:S05]  /*09e0*/  @!P0 BRA `(.L_x_9) ;  /* 0x0000000000088947 */ /* 0x000fea0003800000 */
[----:B------:R0:W5:Y:S01]  /*09f0*/  LD.E R2, desc[UR12][R14.64] ;  /* 0x0000000c0e027980 */ /* 0x000162000c101900 */
[----:B------:R-:W-:Y:S05]  /*0a00*/  BRA `(.L_x_10) ;  /* 0x0000000000207947 */ /* 0x000fea0003800000 */
.L_x_9:
[----:B------:R-:W-:Y:S02]  /*0a10*/  ULDC.64 UR4, c[0x0][0x590] ;  /* 0x0001640000047ab9 */ /* 0x000fe40000000a00 */
[----:B------:R-:W-:-:S04]  /*0a20*/  ISETP.NE.U32.AND P0, PT, RZ, UR4, PT ;  /* 0x00000004ff007c0c */ /* 0x000fc8000bf05070 */
[----:B------:R-:W-:-:S13]  /*0a30*/  ISETP.NE.AND.EX P0, PT, RZ, UR5, PT, P0 ;  /* 0x00000005ff007c0c */ /* 0x000fda000bf05300 */
[----:B------:R-:W-:Y:S05]  /*0a40*/  @!P0 BRA `(.L_x_11) ;  /* 0x00000000000c8947 */ /* 0x000fea0003800000 */
[----:B01----:R-:W0:Y:S02]  /*0a50*/  LDC.64 R14, c[0x0][0x590] ;  /* 0x00016400ff0e7b82 */ /* 0x003e240000000a00 */
[----:B0-----:R1:W5:Y:S01]  /*0a60*/  LDG.E R2, desc[UR12][R14.64] ;  /* 0x0000000c0e027981 */ /* 0x001362000c1e1900 */
[----:B------:R-:W-:Y:S05]  /*0a70*/  BRA `(.L_x_10) ;  /* 0x0000000000047947 */ /* 0x000fea0003800000 */
.L_x_11:
[----:B------:R-:W3:Y:S02]  /*0a80*/  LDC R2, c[0x0][0x584] ;  /* 0x00016100ff027b82 */ /* 0x000ee40000000800 */
.L_x_10:
[----:B------:R-:W4:Y:S01]  /*0a90*/  LDC R4, c[0x0][0x4c0] ;  /* 0x00013000ff047b82 */ /* 0x000f220000000800 */
[----:B------:R-:W-:-:S07]  /*0aa0*/  IABS R19, R11 ;  /* 0x0000000b00137213 */ /* 0x000fce0000000000 */
[----:B------:R-:W2:Y:S01]  /*0ab0*/  LDC R23, c[0x0][0x4c4] ;  /* 0x00013100ff177b82 */ /* 0x000ea20000000800 */
[----:B----4-:R-:W-:-:S05]  /*0ac0*/  VIADD R4, R4, 0x3f ;  /* 0x0000003f04047836 */ /* 0x010fca0000000000 */
[----:B------:R-:W-:Y:S02]  /*0ad0*/  SHF.R.S32.HI R13, RZ, 0x1f, R4 ;  /* 0x0000001fff0d7819 */ /* 0x000fe40000011404 */
[----:B--2---:R-:W-:Y:S02]  /*0ae0*/  IABS R20, R23 ;  /* 0x0000001700147213 */ /* 0x004fe40000000000 */
[----:B------:R-:W-:Y:S02]  /*0af0*/  LEA.HI R13, R13, R4, RZ, 0x6 ;  /* 0x000000040d0d7211 */ /* 0x000fe400078f30ff */
[----:B------:R-:W2:Y:S02]  /*0b00*/  I2F.RP R17, R20 ;  /* 0x0000001400117306 */ /* 0x000ea40000209400 */
[----:B------:R-:W-:-:S04]  /*0b10*/  SHF.R.S32.HI R16, RZ, 0x6, R13 ;  /* 0x00000006ff107819 */ /* 0x000fc8000001140d */
[-C--:B------:R-:W-:Y:S02]  /*0b20*/  IABS R18, R16.reuse ;  /* 0x0000001000127213 */ /* 0x080fe40000000000 */
[----:B------:R-:W-:Y:S02]  /*0b30*/  IABS R21, R16 ;  /* 0x0000001000157213 */ /* 0x000fe40000000000 */
[----:B------:R-:W4:Y:S08]  /*0b40*/  I2F.RP R4, R18 ;  /* 0x0000001200047306 */ /* 0x000f300000209400 */
[----:B--2---:R-:W-:Y:S08]  /*0b50*/  MUFU.RCP R17, R17 ;  /* 0x0000001100117308 */ /* 0x004ff00000001000 */
[----:B----4-:R-:W0:Y:S02]  /*0b60*/  MUFU.RCP R4, R4 ;  /* 0x0000000400047308 */ /* 0x010e240000001000 */
[----:B01----:R-:W-:-:S06]  /*0b70*/  VIADD R14, R4, 0xffffffe ;  /* 0x0ffffffe040e7836 */ /* 0x003fcc0000000000 */
[----:B------:R0:W1:Y:S02]  /*0b80*/  F2I.FTZ.U32.TRUNC.NTZ R15, R14 ;  /* 0x0000000e000f7305 */ /* 0x000064000021f000 */
[----:B0-----:R-:W-:Y:S02]  /*0b90*/  IMAD.MOV.U32 R14, RZ, RZ, RZ ;  /* 0x000000ffff0e7224 */ /* 0x001fe400078e00ff */
[----:B-1----:R-:W-:-:S04]  /*0ba0*/  IMAD.MOV R13, RZ, RZ, -R15 ;  /* 0x000000ffff0d7224 */ /* 0x002fc800078e0a0f */
[----:B------:R-:W-:-:S04]  /*0bb0*/  IMAD R13, R13, R18, RZ ;  /* 0x000000120d0d7224 */ /* 0x000fc800078e02ff */
[----:B------:R-:W-:-:S04]  /*0bc0*/  IMAD.HI.U32 R15, R15, R13, R14 ;  /* 0x0000000d0f0f7227 */ /* 0x000fc800078e000e */
[----:B------:R-:W-:Y:S02]  /*0bd0*/  IMAD.MOV.U32 R13, RZ, RZ, R19 ;  /* 0x000000ffff0d7224 */ /* 0x000fe400078e0013 */
[----:B------:R-:W-:Y:S02]  /*0be0*/  IMAD.MOV R14, RZ, RZ, -R21 ;  /* 0x000000ffff0e7224 */ /* 0x000fe400078e0a15 */
[----:B------:R-:W-:-:S04]  /*0bf0*/  IMAD.HI.U32 R4, R15, R13, RZ ;  /* 0x0000000d0f047227 */ /* 0x000fc800078e00ff */
[----:B------:R-:W-:Y:S02]  /*0c00*/  IMAD R13, R4, R14, R13 ;  /* 0x0000000e040d7224 */ /* 0x000fe400078e020d */
[----:B------:R-:W-:-:S03]  /*0c10*/  VIADD R14, R17, 0xffffffe ;  /* 0x0ffffffe110e7836 */ /* 0x000fc60000000000 */
[----:B------:R-:W-:Y:S01]  /*0c20*/  ISETP.GT.U32.AND P2, PT, R18, R13, PT ;  /* 0x0000000d1200720c */ /* 0x000fe20003f44070 */
[----:B------:R0:W1:Y:S02]  /*0c30*/  F2I.FTZ.U32.TRUNC.NTZ R15, R14 ;  /* 0x0000000e000f7305 */ /* 0x000064000021f000 */
[----:B0-----:R-:W-:-:S10]  /*0c40*/  IMAD.MOV.U32 R14, RZ, RZ, RZ ;  /* 0x000000ffff0e7224 */ /* 0x001fd400078e00ff */
[----:B------:R-:W-:Y:S02]  /*0c50*/  @!P2 IMAD.IADD R13, R13, 0x1, -R18 ;  /* 0x000000010d0da824 */ /* 0x000fe400078e0a12 */
[----:B------:R-:W-:Y:S01]  /*0c60*/  @!P2 VIADD R4, R4, 0x1 ;  /* 0x000000010404a836 */ /* 0x000fe20000000000 */
[----:B------:R-:W-:Y:S02]  /*0c70*/  ISETP.NE.AND P2, PT, R16, RZ, PT ;  /* 0x000000ff1000720c */ /* 0x000fe40003f45270 */
[----:B------:R-:W-:Y:S02]  /*0c80*/  ISETP.GE.U32.AND P0, PT, R13, R18, PT ;  /* 0x000000120d00720c */ /* 0x000fe40003f06070 */
[----:B------:R-:W-:-:S04]  /*0c90*/  LOP3.LUT R13, R11, R16, RZ, 0x3c, !PT ;  /* 0x000000100b0d7212 */ /* 0x000fc800078e3cff */
[----:B------:R-:W-:Y:S01]  /*0ca0*/  ISETP.GE.AND P3, PT, R13, RZ, PT ;  /* 0x000000ff0d00720c */ /* 0x000fe20003f66270 */
[----:B-1----:R-:W-:-:S04]  /*0cb0*/  IMAD.MOV R13, RZ, RZ, -R15 ;  /* 0x000000ffff0d7224 */ /* 0x002fc800078e0a0f */
[----:B------:R-:W-:Y:S02]  /*0cc0*/  IMAD R13, R13, R20, RZ ;  /* 0x000000140d0d7224 */ /* 0x000fe400078e02ff */
[----:B------:R-:W-:Y:S02]  /*0cd0*/  @P0 VIADD R4, R4, 0x1 ;  /* 0x0000000104040836 */ /* 0x000fe40000000000 */
[----:B------:R-:W-:-:S04]  /*0ce0*/  IMAD.HI.U32 R14, R15, R13, R14 ;  /* 0x0000000d0f0e7227 */ /* 0x000fc800078e000e */
[----:B------:R-:W-:-:S04]  /*0cf0*/  IMAD.MOV.U32 R22, RZ, RZ, R4 ;  /* 0x000000ffff167224 */ /* 0x000fc800078e0004 */
[----:B------:R-:W-:Y:S01]  /*0d00*/  @!P3 IMAD.MOV R22, RZ, RZ, -R22 ;  /* 0x000000ffff16b224 */ /* 0x000fe200078e0a16 */
[----:B------:R-:W-:-:S04]  /*0d10*/  @!P2 LOP3.LUT R22, RZ, R16, RZ, 0x33, !PT ;  /* 0x00000010ff16a212 */ /* 0x000fc800078e33ff */
[----:B------:R-:W-:-:S05]  /*0d20*/  IABS R4, R22 ;  /* 0x0000001600047213 */ /* 0x000fca0000000000 */
[----:B------:R-:W-:-:S04]  /*0d30*/  IMAD.MOV.U32 R13, RZ, RZ, R4 ;  /* 0x000000ffff0d7224 */ /* 0x000fc800078e0004 */
[----:B------:R-:W-:-:S04]  /*0d40*/  IMAD.HI.U32 R4, R14, R13, RZ ;  /* 0x0000000d0e047227 */ /* 0x000fc800078e00ff */
[----:B------:R-:W-:-:S04]  /*0d50*/  IMAD.MOV R14, RZ, RZ, -R4 ;  /* 0x000000ffff0e7224 */ /* 0x000fc800078e0a04 */
[----:B------:R-:W-:Y:S02]  /*0d60*/  IMAD R13, R20, R14, R13 ;  /* 0x0000000e140d7224 */ /* 0x000fe400078e020d */
[----:B------:R-:W-:-:S03]  /*0d70*/  IMAD.MOV R14, RZ, RZ, -R22 ;  /* 0x000000ffff0e7224 */ /* 0x000fc600078e0a16 */
[----:B------:R-:W-:Y:S01]  /*0d80*/  ISETP.GT.U32.AND P2, PT, R20, R13, PT ;  /* 0x0000000d1400720c */ /* 0x000fe20003f44070 */
[----:B------:R-:W-:-:S12]  /*0d90*/  IMAD R14, R16, R14, R11 ;  /* 0x0000000e100e7224 */ /* 0x000fd800078e020b */
[----:B------:R-:W-:Y:S02]  /*0da0*/  @!P2 IMAD.IADD R13, R13, 0x1, -R20 ;  /* 0x000000010d0da824 */ /* 0x000fe400078e0a14 */
[----:B------:R-:W-:Y:S01]  /*0db0*/  @!P2 VIADD R4, R4, 0x1 ;  /* 0x000000010404a836 */ /* 0x000fe20000000000 */
[----:B------:R-:W-:Y:S02]  /*0dc0*/  ISETP.NE.AND P2, PT, R23, RZ, PT ;  /* 0x000000ff1700720c */ /* 0x000fe40003f45270 */
[----:B------:R-:W-:Y:S02]  /*0dd0*/  ISETP.GE.U32.AND P0, PT, R13, R20, PT ;  /* 0x000000140d00720c */ /* 0x000fe40003f06070 */
[----:B------:R-:W-:-:S04]  /*0de0*/  LOP3.LUT R13, R22, R23, RZ, 0x3c, !PT ;  /* 0x00000017160d7212 */ /* 0x000fc800078e3cff */
[----:B------:R-:W-:-:S07]  /*0df0*/  ISETP.GE.AND P3, PT, R13, RZ, PT ;  /* 0x000000ff0d00720c */ /* 0x000fce0003f66270 */
[----:B------:R-:W-:-:S06]  /*0e00*/  @P0 VIADD R4, R4, 0x1 ;  /* 0x0000000104040836 */ /* 0x000fcc0000000000 */
[----:B------:R-:W-:Y:S01]  /*0e10*/  @!P3 IMAD.MOV R4, RZ, RZ, -R4 ;  /* 0x000000ffff04b224 */ /* 0x000fe200078e0a04 */
[----:B------:R-:W-:-:S05]  /*0e20*/  @!P2 LOP3.LUT R4, RZ, R23, RZ, 0x33, !PT ;  /* 0x00000017ff04a212 */ /* 0x000fca00078e33ff */
[----:B------:R-:W-:-:S04]  /*0e30*/  IMAD.MOV R18, RZ, RZ, -R4 ;  /* 0x000000ffff127224 */ /* 0x000fc800078e0a04 */
[----:B------:R-:W-:Y:S01]  /*0e40*/  IMAD R23, R23, R18, R22 ;  /* 0x0000001217177224 */ /* 0x000fe200078e0216 */
[----:B------:R-:W-:Y:S06]  /*0e50*/  @!P1 BRA `(.L_x_12) ;  /* 0x00000000000c9947 */ /* 0x000fec0003800000 */
[----:B------:R-:W-:Y:S01]  /*0e60*/  UCGABAR_WAIT ;  /* 0x0000000000007dc7 */ /* 0x000fe20008000000 */
[----:B------:R-:W-:Y:S01]  /*0e70*/  CCTL.IVALL ;  /* 0x00000000ff00798f */ /* 0x000fe20002000000 */
[----:B------:R-:W-:Y:S05]  /*0e80*/  BRA `(.L_x_13) ;  /* 0x0000000000047947 */ /* 0x000fea0003800000 */
.L_x_12:
[----:B------:R-:W-:Y:S06]  /*0e90*/  BAR.SYNC.DEFER_BLOCKING 0x0 ;  /* 0x0000000000007b1d */ /* 0x000fec0000010000 */
.L_x_13:
[----:B------:R-:W0:Y:S01]  /*0ea0*/  LDC R13, c[0x0][0x290] ;  /* 0x0000a400ff0d7b82 */ /* 0x000e220000000800 */
[----:B------:R-:W-:Y:S01]  /*0eb0*/  ISETP.NE.AND P0, PT, R9, RZ, PT ;  /* 0x000000ff0900720c */ /* 0x000fe20003f05270 */
[----:B0-----:R-:W-:-:S05]  /*0ec0*/  VIADD R11, R13, 0x3f ;  /* 0x0000003f0d0b7836 */ /* 0x001fca0000000000 */
[----:B------:R-:W-:-:S04]  /*0ed0*/  SHF.R.S32.HI R16, RZ, 0x1f, R11 ;  /* 0x0000001fff107819 */ /* 0x000fc8000001140b */
[----:B------:R-:W-:-:S04]  /*0ee0*/  LEA.HI R11, R16, R11, RZ, 0x6 ;  /* 0x0000000b100b7211 */ /* 0x000fc800078f30ff */
[----:B------:R-:W-:Y:S01]  /*0ef0*/  SHF.R.S32.HI R11, RZ, 0x6, R11 ;  /* 0x00000006ff0b7819 */ /* 0x000fe2000001140b */
[----:B------:R-:W-:Y:S06]  /*0f00*/  @!P0 BRA `(.L_x_14) ;  /* 0x00000030001c8947 */ /* 0x000fec0003800000 */
[----:B------:R-:W-:-:S13]  /*0f10*/  ISETP.NE.AND P0, PT, R9, 0x1, PT ;  /* 0x000000010900780c */ /* 0x000fda0003f05270 */
[----:B------:R-:W-:Y:S05]  /*0f20*/  @P0 EXIT ;  /* 0x000000000000094d */ /* 0x000fea0003800000 */
[----:B------:R-:W-:Y:S01]  /*0f30*/  ISETP.GE.AND P0, PT, R13, 0x1, PT ;  /* 0x000000010d00780c */ /* 0x000fe20003f06270 */
[----:B------:R-:W-:Y:S01]  /*0f40*/  UMOV UR4, URZ ;  /* 0x0000003f00047c82 */ /* 0x000fe20008000000 */
[----:B------:R-:W-:Y:S02]  /*0f50*/  CS2R R54, SRZ ;  /* 0x0000000000367805 */ /* 0x000fe4000001ff00 */
[----:B------:R-:W-:Y:S02]  /*0f60*/  CS2R R24, SRZ ;  /* 0x0000000000187805 */ /* 0x000fe4000001ff00 */
[----:B------:R-:W-:Y:S02]  /*0f70*/  CS2R R26, SRZ ;  /* 0x00000000001a7805 */ /* 0x000fe4000001ff00 */
[----:B------:R-:W-:Y:S02]  /*0f80*/  CS2R R28, SRZ ;  /* 0x00000000001c7805 */ /* 0x000fe4000001ff00 */
[----:B------:R-:W-:-:S02]  /*0f90*/  CS2R R30, SRZ ;  /* 0x00000000001e7805 */ /* 0x000fc4000001ff00 */
[----:B------:R-:W-:Y:S02]  /*0fa0*/  CS2R R32, SRZ ;  /* 0x0000000000207805 */ /* 0x000fe4000001ff00 */
        /* <DEDUP_REMOVED lines=9> */
[----:B------:R-:W-:Y:S01]  /*1040*/  CS2R R52, SRZ ;  /* 0x0000000000347805 */ /* 0x000fe2000001ff00 */
[----:B------:R-:W-:Y:S06]  /*1050*/  @!P0 BRA `(.L_x_15) ;  /* 0x0000000000a08947 */ /* 0x000fec0003800000 */
[----:B------:R-:W-:-:S04]  /*1060*/  LOP3.LUT R7, R5, 0x1, RZ, 0xfc, !PT ;  /* 0x0000000105077812 */ /* 0x000fc800078efcff */
[----:B------:R-:W-:-:S13]  /*1070*/  ISETP.NE.AND P0, PT, R7, 0x3, PT ;  /* 0x000000030700780c */ /* 0x000fda0003f05270 */
[----:B------:R-:W-:Y:S05]  /*1080*/  @!P0 BRA `(.L_x_16) ;  /* 0x0000000000048947 */ /* 0x000fea0003800000 */
[----:B------:R-:W-:Y:S01]  /*1090*/  BPT.TRAP 0x1 ;  /* 0x000000040000795c */ /* 0x000fe20000300000 */
.L_x_16:
[----:B------:R-:W0:Y:S01]  /*10a0*/  S2UR UR5, SR_CgaCtaId ;  /* 0x00000000000579c3 */ /* 0x000e220000008800 */
[----:B------:R-:W-:Y:S01]  /*10b0*/  SHF.L.U32 R7, RZ, 0x1f, RZ ;  /* 0x0000001fff077819 */ /* 0x000fe200000006ff */
[----:B------:R-:W-:Y:S02]  /*10c0*/  UMOV UR4, 0x400 ;  /* 0x0000040000047882 */ /* 0x000fe40000000000 */
[----:B0-----:R-:W-:-:S12]  /*10d0*/  ULEA UR4, UR5, UR4, 0x18 ;  /* 0x0000000405047291 */ /* 0x001fd8000f8ec03f */
.L_x_17:
[----:B0-----:R-:W-:-:S04]  /*10e0*/  IMAD.U32 R8, RZ, RZ, UR4 ;  /* 0x00000004ff087e24 */ /* 0x001fc8000f8e00ff */
[----:B------:R0:W1:Y:S03]  /*10f0*/  SYNCS.PHASECHK.TRANS64.TRYWAIT P0, [R8+URZ+0x38000], R7 ;  /* 0x03800007080075a7 */ /* 0x000066000800017f */
[----:B-1----:R-:W-:Y:S05]  /*1100*/  @!P0 NANOSLEEP.SYNCS 0x989680 ;  /* 0x009896800000895d */ /* 0x002fea0003900000 */
[----:B------:R-:W1:Y:S02]  /*1110*/  @!P0 SYNCS.PHASECHK.TRANS64 P0, [R8+URZ+0x38000], R7 ;  /* 0x03800007080085a7 */ /* 0x000e64000800007f */
[----:B-1----:R-:W-:Y:S05]  /*1120*/  @!P0 BRA `(.L_x_17) ;  /* 0xfffffffc00ec8947 */ /* 0x002fea000383ffff */
[----:B------:R-:W-:Y:S01]  /*1130*/  UIADD3 UR5, UR4, 0x1c000, URZ ;  /* 0x0001c00004057890 */ /* 0x000fe2000fffe03f */
[----:B------:R-:W-:Y:S01]  /*1140*/  WARPGROUP.ARRIVE ;  /* 0x00000000000079c5 */ /* 0x000fe20000000000 */
[----:B------:R-:W-:Y:S02]  /*1150*/  USHF.R.U32.HI UR4, URZ, 0x4, UR4 ;  /* 0x000000043f047899 */ /* 0x000fe40008011604 */
[----:B------:R-:W-:Y:S02]  /*1160*/  USHF.R.U32.HI UR5, URZ, 0x4, UR5 ;  /* 0x000000043f057899 */ /* 0x000fe40008011605 */
[----:B------:R-:W-:Y:S02]  /*1170*/  ULOP3.LUT UR8, UR4, 0x3fff, URZ, 0xc0, !UPT ;  /* 0x00003fff04087892 */ /* 0x000fe4000f8ec03f */
[----:B------:R-:W-:Y:S01]  /*1180*/  ULOP3.LUT UR9, UR5, 0x3fff, URZ, 0xc0, !UPT ;  /* 0x00003fff05097892 */ /* 0x000fe2000f8ec03f */
[----:B------:R-:W-:Y:S02]  /*1190*/  UMOV UR7, 0x40000040 ;  /* 0x4000004000077882 */ /* 0x000fe40000000000 */
[----:B------:R-:W-:-:S02]  /*11a0*/  UMOV UR5, 0x40000040 ;  /* 0x4000004000057882 */ /* 0x000fc40000000000 */
[----:B------:R-:W-:Y:S02]  /*11b0*/  UMOV UR4, UR8 ;  /* 0x0000000800047c82 */ /* 0x000fe40008000000 */
[----:B------:R-:W-:Y:S02]  /*11c0*/  UMOV UR6, UR9 ;  /* 0x0000000900067c82 */ /* 0x000fe40008000000 */
[----:B------:R-:W-:Y:S01]  /*11d0*/  HGMMA.64x64x16.F32 R24, gdesc[UR4].tnspA.tnspB, RZ, !UPT ;  /* 0x60e00000041879f0 */ /* 0x000fe2000c7008ff */
[----:B------:R-:W-:Y:S02]  /*11e0*/  UIADD3 UR4, UR8, 0x80, URZ ;  /* 0x0000008008047890 */ /* 0x000fe4000fffe03f */
[----:B------:R-:W-:Y:S01]  /*11f0*/  UIADD3 UR6, UR9, 0x80, URZ ;  /* 0x0000008009067890 */ /* 0x000fe2000fffe03f */
[----:B------:R-:W-:Y:S01]  /*1200*/  UMOV UR5, 0x40000040 ;  /* 0x4000004000057882 */ /* 0x000fe20000000000 */
[----:B------:R-:W-:-:S07]  /*1210*/  UMOV UR7, 0x40000040 ;  /* 0x4000004000077882 */ /* 0x000fce0000000000 */
[----:B------:R-:W-:Y:S01]  /*1220*/  HGMMA.64x64x16.F32 R24, gdesc[UR4].tnspA.tnspB, R24 ;  /* 0x60e00000041879f0 */ /* 0x000fe20008700818 */
        /* <DEDUP_REMOVED lines=9> */
[----:B------:R-:W-:Y:S01]  /*12c0*/  HGMMA.64x64x16.F32 R24, gdesc[UR4].tnspA.tnspB, R24, gsb0 ;  /* 0x60e00000041879f0 */ /* 0x000fe20008000818 */
[----:B------:R-:W-:-:S05]  /*12d0*/  UMOV UR4, 0x1 ;  /* 0x0000000100047882 */ /* 0x000fca0000000000 */
.L_x_15:
[----:B0-----:R-:W-:-:S05]  /*12e0*/  VIMNMX R8, R11, 0x1, PT ;  /* 0x000000010b087848 */ /* 0x001fca0003fe0100 */
[----:B------:R-:W-:-:S05]  /*12f0*/  IMAD.IADD R8, R11, 0x1, -R8 ;  /* 0x000000010b087824 */ /* 0x000fca00078e0a08 */
[----:B------:R-:W-:-:S13]  /*1300*/  ISETP.GE.AND P0, PT, R8, 0x1, PT ;  /* 0x000000010800780c */ /* 0x000fda0003f06270 */
[----:B------:R-:W-:Y:S05]  /*1310*/  @!P0 BRA `(.L_x_18) ;  /* 0x0000000400148947 */ /* 0x000fea0003800000 */
[----:B------:R-:W0:Y:S01]  /*1320*/  S2UR UR6, SR_CgaCtaId ;  /* 0x00000000000679c3 */ /* 0x000e220000008800 */
[----:B------:R-:W-:Y:S01]  /*1330*/  UMOV UR5, 0x400 ;  /* 0x0000040000057882 */ /* 0x000fe20000000000 */
[----:B------:R-:W-:Y:S01]  /*1340*/  LOP3.LUT R13, R5, 0x1, RZ, 0xfc, !PT ;  /* 0x00000001050d7812 */ /* 0x000fe200078efcff */
[----:B------:R-:W-:Y:S01]  /*1350*/  IMAD.MOV.U32 R12, RZ, RZ, RZ ;  /* 0x000000ffff0c7224 */ /* 0x000fe200078e00ff */
[----:B------:R-:W-:Y:S01]  /*1360*/  UISETP.NE.U32.AND UP0, UPT, UR4, URZ, UPT ;  /* 0x0000003f0400728c */ /* 0x000fe2000bf05070 */
[----:B------:R-:W-:Y:S02]  /*1370*/  IMAD.MOV.U32 R7, RZ, RZ, R8 ;  /* 0x000000ffff077224 */ /* 0x000fe400078e0008 */
[----:B------:R-:W-:Y:S01]  /*1380*/  IMAD.MOV.U32 R9, RZ, RZ, RZ ;  /* 0x000000ffff097224 */ /* 0x000fe200078e00ff */
[----:B0-----:R-:W-:-:S04]  /*1390*/  ULEA UR7, UR6, UR5, 0x18 ;  /* 0x0000000506077291 */ /* 0x001fc8000f8ec03f */
[----:B------:R-:W-:Y:S02]  /*13a0*/  UIADD3 UR6, UR7, 0x1c000, URZ ;  /* 0x0001c00007067890 */ /* 0x000fe4000fffe03f */
[----:B------:R-:W-:Y:S02]  /*13b0*/  USHF.R.U32.HI UR5, URZ, 0x4, UR7 ;  /* 0x000000043f057899 */ /* 0x000fe40008011607 */
[----:B------:R-:W-:Y:S02]  /*13c0*/  USHF.R.U32.HI UR6, URZ, 0x4, UR6 ;  /* 0x000000043f067899 */ /* 0x000fe40008011606 */
[----:B------:R-:W-:Y:S02]  /*13d0*/  ULOP3.LUT UR14, UR5, 0x3fff, URZ, 0xc0, !UPT ;  /* 0x00003fff050e7892 */ /* 0x000fe4000f8ec03f */
[----:B------:R-:W-:-:S12]  /*13e0*/  ULOP3.LUT UR15, UR6, 0x3fff, URZ, 0xc0, !UPT ;  /* 0x00003fff060f7892 */ /* 0x000fd8000f8ec03f */
.L_x_23:
[----:B------:R-:W-:-:S13]  /*13f0*/  ISETP.NE.AND P1, PT, R13, 0x3, PT ;  /* 0x000000030d00780c */ /* 0x000fda0003f25270 */
[----:B------:R-:W-:Y:S05]  /*1400*/  @!P1 BRA `(.L_x_19) ;  /* 0x0000000000049947 */ /* 0x000fea0003800000 */
[----:B------:R-:W-:Y:S01]  /*1410*/  BPT.TRAP 0x1 ;  /* 0x000000040000795c */ /* 0x000fe20000300000 */
.L_x_19:
[----:B------:R-:W-:Y:S01]  /*1420*/  SHF.L.U32 R10, R12, 0x1f, RZ ;  /* 0x0000001f0c0a7819 */ /* 0x000fe200000006ff */
[----:B------:R-:W-:-:S12]  /*1430*/  ULEA UR5, UR4, UR7, 0x3 ;  /* 0x0000000704057291 */ /* 0x000fd8000f8e183f */
.L_x_20:
[----:B0-----:R-:W-:-:S04]  /*1440*/  IMAD.U32 R11, RZ, RZ, UR5 ;  /* 0x00000005ff0b7e24 */ /* 0x001fc8000f8e00ff */
[----:B------:R0:W1:Y:S03]  /*1450*/  SYNCS.PHASECHK.TRANS64.TRYWAIT P0, [R11+URZ+0x38000], R10 ;  /* 0x0380000a0b0075a7 */ /* 0x000066000800017f */
[----:B-1----:R-:W-:Y:S05]  /*1460*/  @!P0 NANOSLEEP.SYNCS 0x989680 ;  /* 0x009896800000895d */ /* 0x002fea0003900000 */
[----:B------:R-:W1:Y:S02]  /*1470*/  @!P0 SYNCS.PHASECHK.TRANS64 P0, [R11+URZ+0x38000], R10 ;  /* 0x0380000a0b0085a7 */ /* 0x000e64000800007f */
[----:B-1----:R-:W-:Y:S05]  /*1480*/  @!P0 BRA `(.L_x_20) ;  /* 0xfffffffc00ec8947 */ /* 0x002fea000383ffff */
[----:B------:R-:W-:Y:S01]  /*1490*/  ULEA UR5, UR4, UR14, 0x9 ;  /* 0x0000000e04057291 */ /* 0x000fe2000f8e483f */
[----:B------:R-:W-:Y:S01]  /*14a0*/  WARPGROUP.ARRIVE ;  /* 0x00000000000079c5 */ /* 0x000fe20000000000 */
[----:B------:R-:W-:Y:S01]  /*14b0*/  ULEA UR6, UR4, UR15, 0x9 ;  /* 0x0000000f04067291 */ /* 0x000fe2000f8e483f */
[----:B------:R-:W-:Y:S01]  /*14c0*/  UMOV UR9, 0x40000040 ;  /* 0x4000004000097882 */ /* 0x000fe20000000000 */
[----:B------:R-:W-:-:S03]  /*14d0*/  UMOV UR11, 0x40000040 ;  /* 0x40000040000b7882 */ /* 0x000fc60000000000 */
[----:B------:R-:W-:Y:S02]  /*14e0*/  UMOV UR8, UR5 ;  /* 0x0000000500087c82 */ /* 0x000fe40008000000 */
[----:B------:R-:W-:Y:S02]  /*14f0*/  UMOV UR10, UR6 ;  /* 0x00000006000a7c82 */ /* 0x000fe40008000000 */
[----:B------:R-:W-:Y:S01]  /*1500*/  HGMMA.64x64x16.F32 R24, gdesc[UR8].tnspA.tnspB, R24, UP0 ;  /* 0x60e00000081879f0 */ /* 0x000fe2000bf00818 */
        /* <DEDUP_REMOVED lines=14> */
[----:B------:R-:W-:Y:S03]  /*15f0*/  HGMMA.64x64x16.F32 R24, gdesc[UR8].tnspA.tnspB, R24, gsb0 ;  /* 0x60e00000081879f0 */ /* 0x000fe60008000818 */
[----:B------:R-:W-:Y:S02]  /*1600*/  WARPGROUP.DEPBAR.LE gsb0, 0x1 ;  /* 0x00008000000079c5 */ /* 0x000fe40000010100 */
[----:B------:R-:W-:Y:S05]  /*1610*/  @!P1 BRA `(.L_x_21) ;  /* 0x0000000000049947 */ /* 0x000fea0003800000 */
[----:B------:R-:W-:Y:S01]  /*1620*/  BPT.TRAP 0x1 ;  /* 0x000000040000795c */ /* 0x000fe20000300000 */
.L_x_21:
[----:B------:R-:W-:-:S13]  /*1630*/  ISETP.NE.AND P0, PT, R6, RZ, PT ;  /* 0x000000ff0600720c */ /* 0x000fda0003f05270 */
[----:B0-----:R-:W-:-:S05]  /*1640*/  @P0 LEA R10, R9, UR7, 0x3 ;  /* 0x00000007090a0c11 */ /* 0x001fca000f8e18ff */
[----:B------:R-:W-:-:S05]  /*1650*/  @P0 VIADD R10, R10, 0x38070 ;  /* 0x000380700a0a0836 */ /* 0x000fca0000000000 */
[----:B------:R-:W-:-:S04]  /*1660*/  @P0 PRMT R10, R3, 0x654, R10 ;  /* 0x00000654030a0816 */ /* 0x000fc8000000000a */
[----:B------:R0:W-:Y:S01]  /*1670*/  @P0 SYNCS.ARRIVE.TRANS64.RED.A1T0 RZ, [R10+URZ], RZ ;  /* 0x000000ff0aff09a7 */ /* 0x0001e2000810043f */
[----:B------:R-:W-:-:S13]  /*1680*/  ISETP.GT.U32.AND P0, PT, R5, 0x1, PT ;  /* 0x000000010500780c */ /* 0x000fda0003f04070 */
[----:B0-----:R-:W-:Y:S05]  /*1690*/  @P0 BRA `(.L_x_22) ;  /* 0x0000000000040947 */ /* 0x001fea0003800000 */
[----:B------:R-:W-:Y:S01]  /*16a0*/  BPT.TRAP 0x1 ;  /* 0x000000040000795c */ /* 0x000fe20000300000 */
.L_x_22:
[----:B------:R-:W-:Y:S01]  /*16b0*/  UIADD3 UR4, UR4, 0x1, URZ ;  /* 0x0000000104047890 */ /* 0x000fe2000fffe03f */
[----:B------:R-:W-:Y:S01]  /*16c0*/  ISETP.GT.AND P1, PT, R7, 0x1, PT ;  /* 0x000000010700780c */ /* 0x000fe20003f24270 */
[----:B------:R-:W-:Y:S02]  /*16d0*/  VIADD R9, R9, 0x1 ;  /* 0x0000000109097836 */ /* 0x000fe40000000000 */
[----:B------:R-:W-:Y:S01]  /*16e0*/  UISETP.NE.AND UP0, UPT, UR4, 0xe, UPT ;  /* 0x0000000e0400788c */ /* 0x000fe2000bf05270 */
[----:B------:R-:W-:Y:S02]  /*16f0*/  VIADD R7, R7, 0xffffffff ;  /* 0xffffffff07077836 */ /* 0x000fe40000000000 */
[C---:B------:R-:W-:Y:S01]  /*1700*/  ISETP.NE.AND P0, PT, R9.reuse, 0xe, PT ;  /* 0x0000000e0900780c */ /* 0x040fe20003f05270 */
[----:B------:R-:W-:Y:S02]  /*1710*/  USEL UR5, URZ, 0x1, UP0 ;  /* 0x000000013f057887 */ /* 0x000fe40008000000 */
[----:B------:R-:W-:Y:S01]  /*1720*/  USEL UR4, UR4, URZ, UP0 ;  /* 0x0000003f04047287 */ /* 0x000fe20008000000 */
[----:B------:R-:W-:Y:S01]  /*1730*/  SEL R9, R9, RZ, P0 ;  /* 0x000000ff09097207 */ /* 0x000fe20000000000 */
[----:B------:R-:W-:-:S02]  /*1740*/  UPLOP3.LUT UP0, UPT, UPT, UPT, UPT, 0x80, 0x0 ;  /* 0x000000000000789c */ /* 0x000fc40003f0f070 */
[----:B------:R-:W-:Y:S01]  /*1750*/  LOP3.LUT R12, R12, UR5, RZ, 0x3c, !PT ;  /* 0x000000050c0c7c12 */ /* 0x000fe2000f8e3cff */
[----:B------:R-:W-:Y:S08]  /*1760*/  @P1 BRA `(.L_x_23) ;  /* 0xfffffffc00201947 */ /* 0x000ff0000383ffff */
.L_x_18:
[----:B------:R-:W0:Y:S01]  /*1770*/  LDC R7, c[0x0][0x290] ;  /* 0x0000a400ff077b82 */ /* 0x000e220000000800 */
[----:B------:R-:W-:Y:S02]  /*1780*/  WARPGROUP.DEPBAR.LE gsb0, 0x0 ;  /* 0x00008000000079c5 */ /* 0x000fe40000010000 */
[----:B0-----:R-:W-:-:S13]  /*1790*/  ISETP.GE.AND P0, PT, R7, 0x1, PT ;  /* 0x000000010700780c */ /* 0x001fda0003f06270 */
[----:B------:R-:W-:Y:S05]  /*17a0*/  @!P0 BRA `(.L_x_24) ;  /* 0x0000000000588947 */ /* 0x000fea0003800000 */
[----:B------:R-:W-:-:S04]  /*17b0*/  LOP3.LUT R7, R5, 0x1, RZ, 0xfc, !PT ;  /* 0x0000000105077812 */ /* 0x000fc800078efcff */
[----:B------:R-:W-:-:S13]  /*17c0*/  ISETP.NE.AND P0, PT, R7, 0x3, PT ;  /* 0x000000030700780c */ /* 0x000fda0003f05270 */
[----:B------:R-:W-:Y:S05]  /*17d0*/  @!P0 BRA `(.L_x_25) ;  /* 0x0000000000048947 */ /* 0x000fea0003800000 */
[----:B------:R-:W-:Y:S01]  /*17e0*/  BPT.TRAP 0x1 ;  /* 0x000000040000795c */ /* 0x000fe20000300000 */
.L_x_25:
[----:B------:R-:W-:Y:S01]  /*17f0*/  ISETP.NE.AND P0, PT, R6, RZ, PT ;  /* 0x000000ff0600720c */ /* 0x000fe20003f05270 */
[----:B------:R-:W-:Y:S01]  /*1800*/  BSSY B0, `(.L_x_26) ;  /* 0x000000e000007945 */ /* 0x000fe20003800000 */
[----:B------:R-:W-:-:S11]  /*1810*/  ISETP.GT.U32.AND P1, PT, R5, 0x1, PT ;  /* 0x000000010500780c */ /* 0x000fd60003f24070 */
[----:B------:R-:W-:Y:S05]  /*1820*/  @!P0 BRA `(.L_x_27) ;  /* 0x00000000002c8947 */ /* 0x000fea0003800000 */
[----:B------:R-:W0:Y:S01]  /*1830*/  S2R R10, SR_CgaCtaId ;  /* 0x00000000000a7919 */ /* 0x000e220000008800 */
[----:B------:R-:W-:Y:S02]  /*1840*/  SHF.R.U32.HI R6, RZ, 0x1, R8 ;  /* 0x00000001ff067819 */ /* 0x000fe40000011608 */
[----:B------:R-:W-:-:S03]  /*1850*/  MOV R5, 0x400 ;  /* 0x0000040000057802 */ /* 0x000fc60000000f00 */
[----:B------:R-:W-:-:S05]  /*1860*/  IMAD.WIDE.U32 R6, R6, -0x6db6db6d, RZ ;  /* 0x9249249306067825 */ /* 0x000fca00078e00ff */
[----:B------:R-:W-:-:S05]  /*1870*/  SHF.R.U32.HI R7, RZ, 0x2, R7 ;  /* 0x00000002ff077819 */ /* 0x000fca0000011607 */
[----:B------:R-:W-:Y:S01]  /*1880*/  IMAD R8, R7, -0xe, R8 ;  /* 0xfffffff207087824 */ /* 0x000fe200078e0208 */
[----:B0-----:R-:W-:-:S05]  /*1890*/  LEA R5, R10, R5, 0x18 ;  /* 0x000000050a057211 */ /* 0x001fca00078ec0ff */
[----:B------:R-:W-:-:S04]  /*18a0*/  IMAD R8, R8, 0x8, R5 ;  /* 0x0000000808087824 */ /* 0x000fc800078e0205 */
[----:B------:R-:W-:-:S05]  /*18b0*/  VIADD R8, R8, 0x38070 ;  /* 0x0003807008087836 */ /* 0x000fca0000000000 */
[----:B------:R-:W-:-:S04]  /*18c0*/  PRMT R8, R3, 0x654, R8 ;  /* 0x0000065403087816 */ /* 0x000fc80000000008 */
[----:B------:R0:W-:Y:S03]  /*18d0*/  SYNCS.ARRIVE.TRANS64.RED.A1T0 RZ, [R8+URZ], RZ ;  /* 0x000000ff08ff79a7 */ /* 0x0001e6000810043f */
.L_x_27:
[----:B------:R-:W-:Y:S05]  /*18e0*/  BSYNC B0 ;  /* 0x0000000000007941 */ /* 0x000fea0003800000 */
.L_x_26:
[----:B------:R-:W-:Y:S05]  /*18f0*/  @P1 BRA `(.L_x_24) ;  /* 0x0000000000041947 */ /* 0x000fea0003800000 */
[----:B------:R-:W-:Y:S01]  /*1900*/  BPT.TRAP 0x1 ;  /* 0x000000040000795c */ /* 0x000fe20000300000 */
.L_x_24:
[----:B------:R-:W1:Y:S01]  /*1910*/  S2R R3, SR_TID.X ;  /* 0x0000000000037919 */ /* 0x000e620000002100 */
[----:B0-----:R-:W0:Y:S01]  /*1920*/  LDC.64 R8, c[0x0][0x280] ;  /* 0x0000a000ff087b82 */ /* 0x001e220000000a00 */
[----:B------:R-:W-:Y:S01]  /*1930*/  SHF.R.S32.HI R16, RZ, 0x1f, R4 ;  /* 0x0000001fff107819 */ /* 0x000fe20000011404 */
[----:B------:R-:W2:Y:S06]  /*1940*/  S2R R15, SR_CTAID.X ;  /* 0x00000000000f7919 */ /* 0x000eac0000002500 */
[----:B------:R-:W4:Y:S01]  /*1950*/  LDC.64 R10, c[0x0][0x5d0] ;  /* 0x00017400ff0a7b82 */ /* 0x000f220000000a00 */
[----:B-1----:R-:W-:-:S04]  /*1960*/  SHF.R.S32.HI R6, RZ, 0x1f, R3 ;  /* 0x0000001fff067819 */ /* 0x002fc80000011403 */
[----:B------:R-:W-:-:S04]  /*1970*/  LEA.HI R6, R6, R3, RZ, 0x7 ;  /* 0x0000000306067211 */ /* 0x000fc800078f38ff */
[----:B------:R-:W-:-:S05]  /*1980*/  LOP3.LUT R6, R6, 0xffffff80, RZ, 0xc0, !PT ;  /* 0xffffff8006067812 */ /* 0x000fca00078ec0ff */
[----:B------:R-:W-:-:S05]  /*1990*/  IMAD.IADD R6, R3, 0x1, -R6 ;  /* 0x0000000103067824 */ /* 0x000fca00078e0a06 */
[----:B------:R-:W-:-:S04]  /*19a0*/  SHF.R.S32.HI R7, RZ, 0x1f, R6 ;  /* 0x0000001fff077819 */ /* 0x000fc80000011406 */
[----:B------:R-:W-:-:S04]  /*19b0*/  LEA.HI R3, R7, R6, RZ, 0x2 ;  /* 0x0000000607037211 */ /* 0x000fc800078f10ff */
[--C-:B------:R-:W-:Y:S02]  /*19c0*/  SHF.R.S32.HI R12, RZ, 0x2, R3.reuse ;  /* 0x00000002ff0c7819 */ /* 0x100fe40000011403 */
[----:B------:R-:W-:Y:S02]  /*19d0*/  SHF.R.S32.HI R5, RZ, 0x1f, R3 ;  /* 0x0000001fff057819 */ /* 0x000fe40000011403 */
[----:B------:R-:W-:Y:S02]  /*19e0*/  LOP3.LUT R3, R3, 0xfffffffc, RZ, 0xc0, !PT ;  /* 0xfffffffc03037812 */ /* 0x000fe400078ec0ff */
[----:B------:R-:W-:-:S03]  /*19f0*/  LEA.HI R5, R5, R12, RZ, 0x3 ;  /* 0x0000000c05057211 */ /* 0x000fc600078f18ff */
[----:B------:R-:W-:Y:S01]  /*1a00*/  IMAD.IADD R20, R6, 0x1, -R3 ;  /* 0x0000000106147824 */ /* 0x000fe200078e0a03 */
[----:B------:R-:W-:-:S05]  /*1a10*/  LOP3.LUT R5, R5, 0xfffffff8, RZ, 0xc0, !PT ;  /* 0xfffffff805057812 */ /* 0x000fca00078ec0ff */
[----:B------:R-:W-:Y:S01]  /*1a20*/  IMAD.IADD R12, R12, 0x1, -R5 ;  /* 0x000000010c0c7824 */ /* 0x000fe200078e0a05 */
[----:B------:R-:W-:Y:S01]  /*1a30*/  LEA.HI R5, R7, R6, RZ, 0x5 ;  /* 0x0000000607057211 */ /* 0x000fe200078f28ff */
[----:B------:R-:W-:Y:S02]  /*1a40*/  IMAD.SHL.U32 R6, R14, 0x40, RZ ;  /* 0x000000400e067824 */ /* 0x000fe400078e00ff */
[----:B--2---:R-:W-:Y:S01]  /*1a50*/  IMAD.SHL.U32 R7, R15, 0x40, RZ ;  /* 0x000000400f077824 */ /* 0x004fe200078e00ff */
[----:B------:R-:W-:Y:S01]  /*1a60*/  SHF.R.S32.HI R13, RZ, 0x1f, R12 ;  /* 0x0000001fff0d7819 */ /* 0x000fe2000001140c */
[----:B------:R-:W-:Y:S01]  /*1a70*/  IMAD.SHL.U32 R14, R20, 0x2, RZ ;  /* 0x00000002140e7824 */ /* 0x000fe200078e00ff */
[----:B0-----:R-:W-:Y:S02]  /*1a80*/  ISETP.GE.AND P0, PT, R6, R9, PT ;  /* 0x000000090600720c */ /* 0x001fe40003f06270 */
[----:B------:R-:W-:Y:S02]  /*1a90*/  SHF.R.S32.HI R5, RZ, 0x5, R5 ;  /* 0x00000005ff057819 */ /* 0x000fe40000011405 */
[----:B------:R-:W-:-:S02]  /*1aa0*/  ISETP.GE.OR P0, PT, R7, R8, P0 ;  /* 0x000000080700720c */ /* 0x000fc40000706670 */
[----:B------:R-:W-:Y:S01]  /*1ab0*/  SHF.R.S32.HI R3, RZ, 0x1f, R6 ;  /* 0x0000001fff037819 */ /* 0x000fe20000011406 */
[----:B------:R-:W-:-:S04]  /*1ac0*/  IMAD.WIDE R56, R5, 0x10, R12 ;  /* 0x0000001005387825 */ /* 0x000fc800078e020c */
[----:B------:R-:W-:Y:S01]  /*1ad0*/  IMAD.WIDE R56, R15, 0x40, R56 ;  /* 0x000000400f387825 */ /* 0x000fe200078e0238 */
[----:B------:R-:W-:-:S03]  /*1ae0*/  SHF.R.S32.HI R15, RZ, 0x1f, R14 ;  /* 0x0000001fff0f7819 */ /* 0x000fc6000001140e */
[-C--:B----4-:R-:W-:Y:S02]  /*1af0*/  IMAD R17, R57, R10.reuse, RZ ;  /* 0x0000000a39117224 */ /* 0x090fe400078e02ff */
[----:B------:R-:W-:Y:S01]  /*1b00*/  IMAD.WIDE.U32 R18, R56, R10, R14 ;  /* 0x0000000a38127225 */ /* 0x000fe200078e000e */
[----:B------:R-:W-:Y:S06]  /*1b10*/  @P0 EXIT ;  /* 0x000000000000094d */ /* 0x000fec0003800000 */
[----:B------:R-:W-:Y:S01]  /*1b20*/  ULDC.64 UR6, c[0x0][0x288] ;  /* 0x0000a20000067ab9 */ /* 0x000fe20000000a00 */
[----:B------:R-:W-:Y:S01]  /*1b30*/  IMAD R17, R56, R11, R17 ;  /* 0x0000000b38117224 */ /* 0x000fe200078e0211 */
[----:B------:R-:W-:Y:S01]  /*1b40*/  ISETP.GE.AND P0, PT, R23, UR6, PT ;  /* 0x0000000617007c0c */ /* 0x000fe2000bf06270 */
[----:B------:R-:W-:Y:S01]  /*1b50*/  ULDC.64 UR4, c[0x0][0x5e0] ;  /* 0x0001780000047ab9 */ /* 0x000fe20000000a00 */
[----:B------:R-:W-:Y:S01]  /*1b60*/  IADD3 R18, P1, R6, R18, RZ ;  /* 0x0000001206127210 */ /* 0x000fe20007f3e0ff */
[----:B------:R-:W-:Y:S01]  /*1b70*/  IMAD R21, R16, UR4, RZ ;  /* 0x0000000410157c24 */ /* 0x000fe2000f8e02ff */
[C---:B------:R-:W-:Y:S01]  /*1b80*/  ISETP.GE.OR P0, PT, R4.reuse, UR7, P0 ;  /* 0x0000000704007c0c */ /* 0x040fe20008706670 */
[----:B------:R-:W-:Y:S01]  /*1b90*/  IMAD R7, R5, -0x10, -R7 ;  /* 0xfffffff005077824 */ /* 0x000fe200078e0a07 */
[----:B------:R-:W-:Y:S01]  /*1ba0*/  IADD3.X R19, R3, R19, R17, P1, !PT ;  /* 0x0000001303137210 */ /* 0x000fe20000ffe411 */
[----:B------:R-:W-:Y:S01]  /*1bb0*/  IMAD R21, R4, UR5, R21 ;  /* 0x0000000504157c24 */ /* 0x000fe2000f8e0215 */
[----:B------:R-:W-:Y:S01]  /*1bc0*/  SHF.R.S32.HI R17, RZ, 0x1f, R23 ;  /* 0x0000001fff117819 */ /* 0x000fe20000011417 */
[----:B------:R-:W-:-:S02]  /*1bd0*/  IMAD R5, R20, -0x2, R9 ;  /* 0xfffffffe14057824 */ /* 0x000fc400078e0209 */
[----:B------:R-:W-:Y:S01]  /*1be0*/  IMAD.WIDE.U32 R18, R4, UR4, R18 ;  /* 0x0000000404127c25 */ /* 0x000fe2000f8e0012 */
[----:B------:R-:W-:-:S03]  /*1bf0*/  ULDC.64 UR4, c[0x0][0x5d8] ;  /* 0x0001760000047ab9 */ /* 0x000fc60000000a00 */
[----:B------:R-:W-:Y:S02]  /*1c00*/  IMAD R20, R17, UR4, RZ ;  /* 0x0000000411147c24 */ /* 0x000fe4000f8e02ff */
[----:B------:R-:W-:Y:S01]  /*1c10*/  IMAD.IADD R59, R19, 0x1, R21 ;  /* 0x00000001133b7824 */ /* 0x000fe200078e0215 */
[----:B------:R-:W-:Y:S06]  /*1c20*/  @P0 EXIT ;  /* 0x000000000000094d */ /* 0x000fec0003800000 */
[----:B---3-5:R-:W-:Y:S01]  /*1c30*/  FSETP.NEU.AND P1, PT, R2, RZ, PT ;  /* 0x000000ff0200720b */ /* 0x028fe20003f2d000 */
[----:B------:R-:W-:Y:S01]  /*1c40*/  IMAD.MOV.U32 R58, RZ, RZ, R18 ;  /* 0x000000ffff3a7224 */ /* 0x000fe200078e0012 */
[----:B------:R-:W-:Y:S01]  /*1c50*/  IADD3 R7, R7, R8, -R12 ;  /* 0x0000000807077210 */ /* 0x000fe20007ffe80c */
[C---:B------:R-:W-:Y:S01]  /*1c60*/  IMAD R13, R23.reuse, UR5, R20 ;  /* 0x00000005170d7c24 */ /* 0x040fe2000f8e0214 */
[----:B------:R-:W-:Y:S01]  /*1c70*/  SHF.L.U64.HI R8, R10, 0x3, R11 ;  /* 0x000000030a087819 */ /* 0x000fe2000001020b */
[----:B------:R-:W-:Y:S01]  /*1c80*/  IMAD.WIDE.U32 R58, R23, UR4, R58 ;  /* 0x00000004173a7c25 */ /* 0x000fe2000f8e003a */
[----:B------:R-:W-:-:S03]  /*1c90*/  ULDC.64 UR4, c[0x0][0x5b8] ;  /* 0x00016e0000047ab9 */ /* 0x000fc60000000a00 */
[----:B------:R-:W-:Y:S02]  /*1ca0*/  IMAD.IADD R5, R5, 0x1, -R6 ;  /* 0x0000000105057824 */ /* 0x000fe400078e0a06 */
[----:B------:R-:W-:Y:S02]  /*1cb0*/  IMAD R12, R17, UR4, RZ ;  /* 0x00000004110c7c24 */ /* 0x000fe4000f8e02ff */
[----:B------:R-:W-:Y:S01]  /*1cc0*/  IMAD.SHL.U32 R9, R10, 0x8, RZ ;  /* 0x000000080a097824 */ /* 0x000fe200078e00ff */
[----:B------:R-:W-:Y:S01]  /*1cd0*/  ISETP.GT.AND P0, PT, R5, RZ, PT ;  /* 0x000000ff0500720c */ /* 0x000fe20003f04270 */
[----:B------:R-:W-:Y:S02]  /*1ce0*/  IMAD R17, R23, UR5, R12 ;  /* 0x0000000517117c24 */ /* 0x000fe4000f8e020c */
[----:B------:R-:W-:Y:S01]  /*1cf0*/  IMAD.IADD R13, R59, 0x1, R13 ;  /* 0x000000013b0d7824 */ /* 0x000fe200078e020d */
[----:B------:R-:W-:Y:S01]  /*1d00*/  ISETP.GT.AND P2, PT, R7, RZ, P0 ;  /* 0x000000ff0700720c */ /* 0x000fe20000744270 */
[----:B------:R-:W-:-:S12]  /*1d10*/  @!P1 BRA `(.L_x_28) ;  /* 0x0000001800189947 */ /* 0x000fd80003800000 */
[----:B------:R-:W-:Y:S01]  /*1d20*/  IADD3 R10, P1, R6, R14, RZ ;  /* 0x0000000e060a7210 */ /* 0x000fe20007f3e0ff */
[----:B------:R-:W-:Y:S01]  /*1d30*/  ULDC.64 UR6, c[0x0][0x5c0] ;  /* 0x0001700000067ab9 */ /* 0x000fe20000000a00 */
[----:B------:R-:W-:Y:S01]  /*1d40*/  ULDC.64 UR8, c[0x0][0x5b0] ;  /* 0x00016c0000087ab9 */ /* 0x000fe20000000a00 */
[----:B------:R-:W-:Y:S01]  /*1d50*/  IMAD R19, R16, UR6, RZ ;  /* 0x0000000610137c24 */ /* 0x000fe2000f8e02ff */
[----:B------:R-:W-:Y:S01]  /*1d60*/  ULDC.64 UR10, c[0x0][0x5a8] ;  /* 0x00016a00000a7ab9 */ /* 0x000fe20000000a00 */
[----:B------:R-:W-:Y:S02]  /*1d70*/  IMAD.X R11, R3, 0x1, R15, P1 ;  /* 0x00000001030b7824 */ /* 0x000fe400008e060f */
[C---:B------:R-:W-:Y:S02]  /*1d80*/  IMAD R60, R4.reuse, UR7, R19 ;  /* 0x00000007043c7c24 */ /* 0x040fe4000f8e0213 */
[----:B------:R-:W-:-:S04]  /*1d90*/  IMAD.WIDE.U32 R10, R4, UR6, R10 ;  /* 0x00000006040a7c25 */ /* 0x000fc8000f8e000a */
[----:B------:R-:W-:Y:S02]  /*1da0*/  IMAD.IADD R11, R11, 0x1, R60 ;  /* 0x000000010b0b7824 */ /* 0x000fe400078e023c */
[----:B------:R-:W-:Y:S02]  /*1db0*/  IMAD R61, R57, UR8, RZ ;  /* 0x00000008393d7c24 */ /* 0x000fe4000f8e02ff */
[----:B------:R-:W-:-:S04]  /*1dc0*/  IMAD.WIDE.U32 R20, R23, UR4, R10 ;  /* 0x0000000417147c25 */ /* 0x000fc8000f8e000a */
[----:B------:R-:W-:Y:S02]  /*1dd0*/  IMAD.IADD R19, R17, 0x1, R21 ;  /* 0x0000000111137824 */ /* 0x000fe400078e0215 */
[----:B------:R-:W-:Y:S02]  /*1de0*/  IMAD.MOV.U32 R18, RZ, RZ, R20 ;  /* 0x000000ffff127224 */ /* 0x000fe400078e0014 */
[C---:B------:R-:W-:Y:S02]  /*1df0*/  IMAD R61, R56.reuse, UR9, R61 ;  /* 0x00000009383d7c24 */ /* 0x040fe4000f8e023d */
[----:B------:R-:W-:-:S04]  /*1e00*/  IMAD.WIDE.U32 R10, R56, UR8, R18 ;  /* 0x00000008380a7c25 */ /* 0x000fc8000f8e0012 */
[----:B------:R-:W-:Y:S01]  /*1e10*/  IMAD.IADD R11, R11, 0x1, R61 ;  /* 0x000000010b0b7824 */ /* 0x000fe200078e023d */
[----:B------:R-:W-:-:S04]  /*1e20*/  LEA R62, P1, R10, UR10, 0x1 ;  /* 0x0000000a0a3e7c11 */ /* 0x000fc8000f8208ff */
[----:B------:R-:W-:-:S05]  /*1e30*/  LEA.HI.X R63, R10, UR11, R11, 0x1, P1 ;  /* 0x0000000b0a3f7c11 */ /* 0x000fca00088f0c0b */
[----:B------:R0:W2:Y:S01]  /*1e40*/  @P2 LDG.E.LTC128B.U16 R59, desc[UR12][R62.64] ;  /* 0x0000000c3e3b2981 */ /* 0x0000a2000c1e1520 */
[----:B------:R-:W-:Y:S01]  /*1e50*/  IMAD.WIDE.U32 R22, R23, UR4, RZ ;  /* 0x0000000417167c25 */ /* 0x000fe2000f8e00ff */
[----:B------:R-:W-:Y:S01]  /*1e60*/  ULDC.64 UR4, c[0x0][0x5c8] ;  /* 0x0001720000047ab9 */ /* 0x000fe20000000a00 */
[----:B------:R-:W-:Y:S01]  /*1e70*/  ISETP.GT.AND P1, PT, R5, 0x1, PT ;  /* 0x000000010500780c */ /* 0x000fe20003f24270 */
[----:B------:R-:W-:Y:S01]  /*1e80*/  BSSY B0, `(.L_x_29) ;  /* 0x0000016000007945 */ /* 0x000fe20003800000 */
[----:B------:R-:W-:Y:S02]  /*1e90*/  IMAD.IADD R17, R23, 0x1, R17 ;  /* 0x0000000117117824 */ /* 0x000fe400078e0211 */
[----:B------:R-:W-:-:S04]  /*1ea0*/  IMAD.MOV.U32 R16, RZ, RZ, R22 ;  /* 0x000000ffff107224 */ /* 0x000fc800078e0016 */
[----:B------:R-:W-:-:S04]  /*1eb0*/  IMAD.WIDE.U32 R10, R56, UR8, R16 ;  /* 0x00000008380a7c25 */ /* 0x000fc8000f8e0010 */
[----:B------:R-:W-:Y:S02]  /*1ec0*/  IMAD.IADD R11, R61, 0x1, R11 ;  /* 0x000000013d0b7824 */ /* 0x000fe400078e020b */
[----:B------:R-:W-:-:S04]  /*1ed0*/  IMAD.WIDE.U32 R10, R4, UR6, R10 ;  /* 0x00000006040a7c25 */ /* 0x000fc8000f8e000a */
[----:B------:R-:W-:Y:S01]  /*1ee0*/  IMAD.IADD R11, R60, 0x1, R11 ;  /* 0x000000013c0b7824 */ /* 0x000fe200078e020b */
[----:B0-----:R-:W-:Y:S02]  /*1ef0*/  IADD3 R62, P4, P5, R6, R10, R14 ;  /* 0x0000000a063e7210 */ /* 0x001fe40007d9e00e */
[C---:B------:R-:W-:Y:S02]  /*1f00*/  LEA R10, P3, R58.reuse, UR4, 0x1 ;  /* 0x000000043a0a7c11 */ /* 0x040fe4000f8608ff */
[----:B------:R-:W-:Y:S02]  /*1f10*/  IADD3.X R63, R3, R11, R15, P4, P5 ;  /* 0x0000000b033f7210 */ /* 0x000fe400027ea40f */
[----:B------:R-:W-:Y:S02]  /*1f20*/  LEA.HI.X R11, R58, UR5, R13, 0x1, P3 ;  /* 0x000000053a0b7c11 */ /* 0x000fe400098f0c0d */
[----:B------:R-:W-:Y:S02]  /*1f30*/  ISETP.GT.AND P3, PT, R7, RZ, P1 ;  /* 0x000000ff0700720c */ /* 0x000fe40000f64270 */
[----:B------:R-:W-:-:S04]  /*1f40*/  LEA R12, P4, R62, UR10, 0x1 ;  /* 0x0000000a3e0c7c11 */ /* 0x000fc8000f8808ff */
[----:B------:R-:W-:Y:S01]  /*1f50*/  LEA.HI.X R13, R62, UR11, R63, 0x1, P4 ;  /* 0x0000000b3e0d7c11 */ /* 0x000fe2000a0f0c3f */
[----:B--2---:R-:W-:-:S05]  /*1f60*/  HADD2.F32 R65, -RZ, R59.H0_H0 ;  /* 0x2000003bff417230 */ /* 0x004fca0000004100 */
[----:B------:R-:W-:-:S04]  /*1f70*/  FMUL R65, R65, R2 ;  /* 0x0000000241417220 */ /* 0x000fc80000400000 */
[----:B------:R-:W-:Y:S01]  /*1f80*/  FFMA R65, R24, R0, R65 ;  /* 0x0000000018417223 */ /* 0x000fe20000000041 */
[----:B------:R-:W-:-:S04]  /*1f90*/  PRMT R24, R59, 0x7610, R24 ;  /* 0x000076103b187816 */ /* 0x000fc80000000018 */
[----:B------:R-:W-:-:S05]  /*1fa0*/  F2FP.F16.F32.PACK_AB R65, RZ, R65 ;  /* 0x00000041ff41723e */ /* 0x000fca00000000ff */
[----:B------:R0:W-:Y:S01]  /*1fb0*/  @P2 STG.E.U16 desc[UR12][R10.64], R65 ;  /* 0x000000410a002986 */ /* 0x0001e2000c10150c */
[----:B------:R-:W-:Y:S05]  /*1fc0*/  @!P3 BRA `(.L_x_30) ;  /* 0x000000000004b947 */ /* 0x000fea0003800000 */
[----:B------:R1:W5:Y:S02]  /*1fd0*/  LDG.E.LTC128B.U16 R24, desc[UR12][R12.64+0x2] ;  /* 0x0000020c0c187981 */ /* 0x000364000c1e1520 */
.L_x_30:
[----:B------:R-:W-:Y:S05]  /*1fe0*/  BSYNC B0 ;  /* 0x0000000000007941 */ /* 0x000fea0003800000 */
.L_x_29:
[----:B------:R-:W-:Y:S01]  /*1ff0*/  USHF.L.U32 UR5, UR8, 0x3, URZ ;  /* 0x0000000308057899 */ /* 0x000fe2000800063f */
[----:B-----5:R-:W-:Y:S01]  /*2000*/  HADD2.F32 R21, -RZ, R24.H0_H0 ;  /* 0x20000018ff157230 */ /* 0x020fe20000004100 */
[----:B------:R-:W-:Y:S01]  /*2010*/  USHF.L.U64.HI UR4, UR8, 0x3, UR9 ;  /* 0x0000000308047899 */ /* 0x000fe20008010209 */
[----:B------:R-:W-:-:S03]  /*2020*/  ISETP.GT.AND P0, PT, R7, 0x8, P0 ;  /* 0x000000080700780c */ /* 0x000fc60000704270 */
[----:B------:R-:W-:Y:S02]  /*2030*/  IMAD.U32 R58, RZ, RZ, UR5 ;  /* 0x00000005ff3a7e24 */ /* 0x000fe4000f8e00ff */
[----:B------:R-:W-:Y:S01]  /*2040*/  FMUL R16, R21, R2 ;  /* 0x0000000215107220 */ /* 0x000fe20000400000 */
[----:B------:R-:W-:-:S03]  /*2050*/  IMAD.U32 R59, RZ, RZ, UR4 ;  /* 0x00000004ff3b7e24 */ /* 0x000fc6000f8e00ff */
[----:B------:R-:W-:Y:S01]  /*2060*/  FFMA R16, R25, R0, R16 ;  /* 0x0000000019107223 */ /* 0x000fe20000000010 */
[----:B------:R-:W-:-:S04]  /*2070*/  IMAD.WIDE.U32 R58, R56, UR8, R58 ;  /* 0x00000008383a7c25 */ /* 0x000fc8000f8e003a */
[----:B------:R-:W-:Y:S01]  /*2080*/  IMAD.IADD R61, R61, 0x1, R59 ;  /* 0x000000013d3d7824 */ /* 0x000fe200078e023b */
[----:B------:R-:W-:Y:S02]  /*2090*/  IADD3 R20, P2, R20, R58, RZ ;  /* 0x0000003a14147210 */ /* 0x000fe40007f5e0ff */
[----:B------:R-:W-:-:S03]  /*20a0*/  F2FP.F16.F32.PACK_AB R16, RZ, R16 ;  /* 0x00000010ff10723e */ /* 0x000fc600000000ff */
[----:B------:R-:W-:Y:S01]  /*20b0*/  IMAD.X R19, R61, 0x1, R19, P2 ;  /* 0x000000013d137824 */ /* 0x000fe200010e0613 */
[----:B------:R-:W-:Y:S02]  /*20c0*/  LEA R18, P2, R20, UR10, 0x1 ;  /* 0x0000000a14127c11 */ /* 0x000fe4000f8408ff */
[----:B------:R-:W-:Y:S02]  /*20d0*/  PRMT R23, R16, 0x7610, R23 ;  /* 0x0000761010177816 */ /* 0x000fe40000000017 */
[----:B------:R-:W-:Y:S02]  /*20e0*/  PRMT R16, R24, 0x7610, R16 ;  /* 0x0000761018107816 */ /* 0x000fe40000000010 */
[----:B------:R-:W-:Y:S01]  /*20f0*/  LEA.HI.X R19, R20, UR11, R19, 0x1, P2 ;  /* 0x0000000b14137c11 */ /* 0x000fe200090f0c13 */
[----:B------:R2:W-:Y:S04]  /*2100*/  @P3 STG.E.U16 desc[UR12][R10.64+0x2], R23 ;  /* 0x000002170a003986 */ /* 0x0005e8000c10150c */
[----:B------:R-:W3:Y:S01]  /*2110*/  @P0 LDG.E.LTC128B.U16 R16, desc[UR12][R18.64] ;  /* 0x0000000c12100981 */ /* 0x000ee2000c1e1520 */
[----:B------:R-:W-:Y:S01]  /*2120*/  IADD3 R20, P2, R22, R58, RZ ;  /* 0x0000003a16147210 */ /* 0x000fe20007f5e0ff */
[----:B------:R-:W-:Y:S01]  /*2130*/  BSSY B0, `(.L_x_31) ;  /* 0x0000013000007945 */ /* 0x000fe20003800000 */
[----:B------:R-:W-:-:S03]  /*2140*/  ISETP.GT.AND P1, PT, R7, 0x8, P1 ;  /* 0x000000080700780c */ /* 0x000fc60000f24270 */
[----:B------:R-:W-:Y:S02]  /*2150*/  IMAD.X R21, R61, 0x1, R17, P2 ;  /* 0x000000013d157824 */ /* 0x000fe400010e0611 */
[----:B------:R-:W-:-:S03]  /*2160*/  IMAD.WIDE.U32 R20, R4, UR6, R20 ;  /* 0x0000000604147c25 */ /* 0x000fc6000f8e0014 */
[----:B------:R-:W-:Y:S01]  /*2170*/  IADD3 R6, P2, P3, R6, R20, R14 ;  /* 0x0000001406067210 */ /* 0x000fe20007b5e00e */
[----:B------:R-:W-:Y:S01]  /*2180*/  IMAD.IADD R14, R60, 0x1, R21 ;  /* 0x000000013c0e7824 */ /* 0x000fe200078e0215 */
[----:B------:R-:W-:-:S04]  /*2190*/  SHF.L.U64.HI R21, R9, 0x1, R8 ;  /* 0x0000000109157819 */ /* 0x000fc80000010208 */
[----:B------:R-:W-:Y:S02]  /*21a0*/  IADD3.X R3, R3, R14, R15, P2, P3 ;  /* 0x0000000e03037210 */ /* 0x000fe400017e640f */
[----:B------:R-:W-:Y:S02]  /*21b0*/  LEA R14, P2, R9, R10, 0x1 ;  /* 0x0000000a090e7211 */ /* 0x000fe400078408ff */
[----:B------:R-:W-:-:S03]  /*21c0*/  LEA R8, P3, R6, UR10, 0x1 ;  /* 0x0000000a06087c11 */ /* 0x000fc6000f8608ff */
[----:B------:R-:W-:Y:S01]  /*21d0*/  IMAD.X R15, R21, 0x1, R11, P2 ;  /* 0x00000001150f7824 */ /* 0x000fe200010e060b */
[----:B------:R-:W-:Y:S01]  /*21e0*/  LEA.HI.X R9, R6, UR11, R3, 0x1, P3 ;  /* 0x0000000b06097c11 */ /* 0x000fe200098f0c03 */
[----:B---3--:R-:W-:-:S05]  /*21f0*/  HADD2.F32 R17, -RZ, R16.H0_H0 ;  /* 0x20000010ff117230 */ /* 0x008fca0000004100 */
[----:B------:R-:W-:-:S04]  /*2200*/  FMUL R17, R17, R2 ;  /* 0x0000000211117220 */ /* 0x000fc80000400000 */
[----:B------:R-:W-:-:S05]  /*2210*/  FFMA R17, R26, R0, R17 ;  /* 0x000000001a117223 */ /* 0x000fca0000000011 */
[----:B------:R-:W-:-:S05]  /*2220*/  F2FP.F16.F32.PACK_AB R17, RZ, R17 ;  /* 0x00000011ff11723e */ /* 0x000fca00000000ff */
[----:B------:R2:W-:Y:S01]  /*2230*/  @P0 STG.E.U16 desc[UR12][R14.64], R17 ;  /* 0x000000110e000986 */ /* 0x0005e2000c10150c */
[----:B------:R-:W-:Y:S05]  /*2240*/  @!P1 BRA `(.L_x_32) ;  /* 0x0000000000049947 */ /* 0x000fea0003800000 */
[----:B------:R3:W5:Y:S02]  /*2250*/  LDG.E.LTC128B.U16 R16, desc[UR12][R8.64+0x2] ;  /* 0x0000020c08107981 */ /* 0x000764000c1e1520 */
.L_x_32:
[----:B------:R-:W-:Y:S05]  /*2260*/  BSYNC B0 ;  /* 0x0000000000007941 */ /* 0x000fea0003800000 */
.L_x_31:
[----:B-----5:R-:W-:Y:S01]  /*2270*/  HADD2.F32 R3, -RZ, R16.H0_H0 ;  /* 0x20000010ff037230 */ /* 0x020fe20000004100 */
[----:B------:R-:W-:Y:S01]  /*2280*/  ISETP.GT.AND P0, PT, R5, 0x8, PT ;  /* 0x000000080500780c */ /* 0x000fe20003f04270 */
[----:B------:R-:W-:Y:S03]  /*2290*/  BSSY B0, `(.L_x_33) ;  /* 0x0000008000007945 */ /* 0x000fe60003800000 */
[----:B------:R-:W-:Y:S01]  /*22a0*/  FMUL R4, R3, R2 ;  /* 0x0000000203047220 */ /* 0x000fe20000400000 */
[----:B------:R-:W-:-:S03]  /*22b0*/  ISETP.GT.AND P2, PT, R7, RZ, P0 ;  /* 0x000000ff0700720c */ /* 0x000fc60000744270 */
[----:B------:R-:W-:-:S05]  /*22c0*/  FFMA R4, R27, R0, R4 ;  /* 0x000000001b047223 */ /* 0x000fca0000000004 */
[----:B------:R-:W-:-:S05]  /*22d0*/  F2FP.F16.F32.PACK_AB R4, RZ, R4 ;  /* 0x00000004ff04723e */ /* 0x000fca00000000ff */
[----:B------:R4:W-:Y:S01]  /*22e0*/  @P1 STG.E.U16 desc[UR12][R14.64+0x2], R4 ;  /* 0x000002040e001986 */ /* 0x0009e2000c10150c */
[----:B------:R-:W-:Y:S05]  /*22f0*/  @!P2 BRA `(.L_x_34) ;  /* 0x000000000004a947 */ /* 0x000fea0003800000 */
[----:B------:R0:W5:Y:S02]  /*2300*/  LDG.E.LTC128B.U16 R16, desc[UR12][R12.64+0x10] ;  /* 0x0000100c0c107981 */ /* 0x000164000c1e1520 */
.L_x_34:
[----:B------:R-:W-:Y:S05]  /*2310*/  BSYNC B0 ;  /* 0x0000000000007941 */ /* 0x000fea0003800000 */
.L_x_33:
        /* <DEDUP_REMOVED lines=10> */
.L_x_36:
[----:B------:R-:W-:Y:S05]  /*23c0*/  BSYNC B0 ;  /* 0x0000000000007941 */ /* 0x000fea0003800000 */
.L_x_35:
[----:B0----5:R-:W-:Y:S01]  /*23d0*/  HADD2.F32 R3, -RZ, R16.H0_H0 ;  /* 0x20000010ff037230 */ /* 0x021fe20000004100 */
[----:B------:R-:W-:Y:S01]  /*23e0*/  ISETP.GT.AND P0, PT, R7, 0x8, P0 ;  /* 0x000000080700780c */ /* 0x000fe20000704270 */
[----:B------:R-:W-:Y:S03]  /*23f0*/  BSSY B0, `(.L_x_37) ;  /* 0x0000007000007945 */ /* 0x000fe60003800000 */
[----:B----4-:R-:W-:-:S04]  /*2400*/  FMUL R4, R3, R2 ;  /* 0x0000000203047220 */ /* 0x010fc80000400000 */
[----:B------:R-:W-:-:S05]  /*2410*/  FFMA R4, R29, R0, R4 ;  /* 0x000000001d047223 */ /* 0x000fca0000000004 */
[----:B------:R-:W-:-:S05]  /*2420*/  F2FP.F16.F32.PACK_AB R4, RZ, R4 ;  /* 0x00000004ff04723e */ /* 0x000fca00000000ff */
[----:B------:R0:W-:Y:S01]  /*2430*/  @P3 STG.E.U16 desc[UR12][R10.64+0x12], R4 ;  /* 0x000012040a003986 */ /* 0x0001e2000c10150c */
[----:B------:R-:W-:Y:S05]  /*2440*/  @!P0 BRA `(.L_x_38) ;  /* 0x0000000000048947 */ /* 0x000fea0003800000 */
[----:B------:R4:W5:Y:S02]  /*2450*/  LDG.E.LTC128B.U16 R16, desc[UR12][R8.64+0x10] ;  /* 0x0000100c08107981 */ /* 0x000964000c1e1520 */
.L_x_38:
[----:B------:R-:W-:Y:S05]  /*2460*/  BSYNC B0 ;  /* 0x0000000000007941 */ /* 0x000fea0003800000 */
.L_x_37:
[----:B-----5:R-:W-:Y:S01]  /*2470*/  HADD2.F32 R3, -RZ, R16.H0_H0 ;  /* 0x20000010ff037230 */ /* 0x020fe20000004100 */
[----:B------:R-:W-:Y:S01]  /*2480*/  ISETP.GT.AND P1, PT, R7, 0x8, P1 ;  /* 0x000000080700780c */ /* 0x000fe20000f24270 */
[----:B------:R-:W-:Y:S03]  /*2490*/  BSSY B0, `(.L_x_39) ;  /* 0x0000007000007945 */ /* 0x000fe60003800000 */
[----:B------:R-:W-:-:S04]  /*24a0*/  FMUL R3, R3, R2 ;  /* 0x0000000203037220 */ /* 0x000fc80000400000 */
[----:B------:R-:W-:-:S05]  /*24b0*/  FFMA R3, R30, R0, R3 ;  /* 0x000000001e037223 */ /* 0x000fca0000000003 */
[----:B------:R-:W-:-:S05]  /*24c0*/  F2FP.F16.F32.PACK_AB R3, RZ, R3 ;  /* 0x00000003ff03723e */ /* 0x000fca00000000ff */
[----:B------:R0:W-:Y:S01]  /*24d0*/  @P0 STG.E.U16 desc[UR12][R14.64+0x10], R3 ;  /* 0x000010030e000986 */ /* 0x0001e2000c10150c */
[----:B------:R-:W-:Y:S05]  /*24e0*/  @!P1 BRA `(.L_x_40) ;  /* 0x0000000000049947 */ /* 0x000fea0003800000 */
[----:B------:R0:W5:Y:S02]  /*24f0*/  LDG.E.LTC128B.U16 R16, desc[UR12][R8.64+0x12] ;  /* 0x0000120c08107981 */ /* 0x000164000c1e1520 */
.L_x_40:
[----:B------:R-:W-:Y:S05]  /*2500*/  BSYNC B0 ;  /* 0x0000000000007941 */ /* 0x000fea0003800000 */
.L_x_39:
[----:B0----5:R-:W-:Y:S01]  /*2510*/  HADD2.F32 R3, -RZ, R16.H0_H0 ;  /* 0x20000010ff037230 */ /* 0x021fe20000004100 */
        /* <DEDUP_REMOVED lines=9> */
.L_x_42:
[----:B------:R-:W-:Y:S05]  /*25b0*/  BSYNC B0 ;  /* 0x0000000000007941 */ /* 0x000fea0003800000 */
.L_x_41:
        /* <DEDUP_REMOVED lines=10> */
.L_x_44:
[----:B------:R-:W-:Y:S05]  /*2660*/  BSYNC B0 ;  /* 0x0000000000007941 */ /* 0x000fea0003800000 */
.L_x_43:
[----:B0----5:R-:W-:Y:S01]  /*2670*/  HADD2.F32 R3, -RZ, R16.H0_H0 ;  /* 0x20000010ff037230 */ /* 0x021fe20000004100 */
        /* <DEDUP_REMOVED lines=8> */
.L_x_46:
[----:B------:R-:W-:Y:S05]  /*2700*/  BSYNC B0 ;  /* 0x0000000000007941 */ /* 0x000fea0003800000 */
.L_x_45:
        /* <DEDUP_REMOVED lines=9> */
.L_x_48:
[----:B------:R-:W-:Y:S05]  /*27a0*/  BSYNC B0 ;  /* 0x0000000000007941 */ /* 0x000fea0003800000 */
.L_x_47:
        /* <DEDUP_REMOVED lines=10> */
.L_x_50:
[----:B------:R-:W-:Y:S05]  /*2850*/  BSYNC B0 ;  /* 0x0000000000007941 */ /* 0x000fea0003800000 */
.L_x_49:
        /* <DEDUP_REMOVED lines=10> */
.L_x_52:
[----:B------:R-:W-:Y:S05]  /*2900*/  BSYNC B0 ;  /* 0x0000000000007941 */ /* 0x000fea0003800000 */
.L_x_51:
        /* <DEDUP_REMOVED lines=9> */
.L_x_54:
[----:B------:R-:W-:Y:S05]  /*29a0*/  BSYNC B0 ;  /* 0x0000000000007941 */ /* 0x000fea0003800000 */
.L_x_53:
        /* <DEDUP_REMOVED lines=9> */
.L_x_56:
[----:B------:R-:W-:Y:S05]  /*2a40*/  BSYNC B0 ;  /* 0x0000000000007941 */ /* 0x000fea0003800000 */
.L_x_55:
        /* <DEDUP_REMOVED lines=10> */
.L_x_58:
[----:B------:R-:W-:Y:S05]  /*2af0*/  BSYNC B0 ;  /* 0x0000000000007941 */ /* 0x000fea0003800000 */
.L_x_57:
        /* <DEDUP_REMOVED lines=10> */
.L_x_60:
[----:B------:R-:W-:Y:S05]  /*2ba0*/  BSYNC B0 ;  /* 0x0000000000007941 */ /* 0x000fea0003800000 */
.L_x_59:
        /* <DEDUP_REMOVED lines=9> */
.L_x_62:
[----:B------:R-:W-:Y:S05]  /*2c40*/  BSYNC B0 ;  /* 0x0000000000007941 */ /* 0x000fea0003800000 */
.L_x_61:
        /* <DEDUP_REMOVED lines=9> */
.L_x_64:
[----:B------:R-:W-:Y:S05]  /*2ce0*/  BSYNC B0 ;  /* 0x0000000000007941 */ /* 0x000fea0003800000 */
.L_x_63:
        /* <DEDUP_REMOVED lines=10> */
.L_x_66:
[----:B------:R-:W-:Y:S05]  /*2d90*/  BSYNC B0 ;  /* 0x0000000000007941 */ /* 0x000fea0003800000 */
.L_x_65:
        /* <DEDUP_REMOVED lines=10> */
.L_x_68:
[----:B------:R-:W-:Y:S05]  /*2e40*/  BSYNC B0 ;  /* 0x0000000000007941 */ /* 0x000fea0003800000 */
.L_x_67:
        /* <DEDUP_REMOVED lines=9> */
.L_x_70:
[----:B------:R-:W-:Y:S05]  /*2ee0*/  BSYNC B0 ;  /* 0x0000000000007941 */ /* 0x000fea0003800000 */
.L_x_69:
        /* <DEDUP_REMOVED lines=9> */
.L_x_72:
[----:B------:R-:W-:Y:S05]  /*2f80*/  BSYNC B0 ;  /* 0x0000000000007941 */ /* 0x000fea0003800000 */
.L_x_71:
        /* <DEDUP_REMOVED lines=10> */
.L_x_74:
[----:B------:R-:W-:Y:S05]  /*3030*/  BSYNC B0 ;  /* 0x0000000000007941 */ /* 0x000fea0003800000 */
.L_x_73:
        /* <DEDUP_REMOVED lines=10> */
.L_x_76:
[----:B------:R-:W-:Y:S05]  /*30e0*/  BSYNC B0 ;  /* 0x0000000000007941 */ /* 0x000fea0003800000 */
.L_x_75:
        /* <DEDUP_REMOVED lines=9> */
.L_x_78:
[----:B------:R-:W-:Y:S05]  /*3180*/  BSYNC B0 ;  /* 0x0000000000007941 */ /* 0x000fea0003800000 */
.L_x_77:
        /* <DEDUP_REMOVED lines=9> */
.L_x_80:
[----:B------:R-:W-:Y:S05]  /*3220*/  BSYNC B0 ;  /* 0x0000000000007941 */ /* 0x000fea0003800000 */
.L_x_79:
        /* <DEDUP_REMOVED lines=10> */
.L_x_82:
[----:B------:R-:W-:Y:S05]  /*32d0*/  BSYNC B0 ;  /* 0x0000000000007941 */ /* 0x000fea0003800000 */
.L_x_81:
[----:B-----5:R-:W-:Y:S01]  /*32e0*/  HADD2.F32 R3, -RZ, R16.H0_H0 ;  /* 0x20000010ff037230 */ /* 0x020fe20000004100 */
[----:B------:R-:W-:Y:S01]  /*32f0*/  ISETP.GT.AND P1, PT, R5, 0x39, PT ;  /* 0x000000390500780c */ /* 0x000fe20003f24270 */
[----:B0-----:R-:W-:Y:S01]  /*3300*/  @P2 IMAD.MOV.U32 R4, RZ, RZ, R10 ;  /* 0x000000ffff042224 */ /* 0x001fe200078e000a */
[----:B------:R-:W-:Y:S01]  /*3310*/  BSSY B0, `(.L_x_83) ;  /* 0x0000009000007945 */ /* 0x000fe20003800000 */
[----:B------:R-:W-:Y:S02]  /*3320*/  @P2 IMAD.MOV.U32 R5, RZ, RZ, R11 ;  /* 0x000000ffff052224 */ /* 0x000fe400078e000b */
[----:B------:R-:W-:Y:S01]  /*3330*/  FMUL R3, R3, R2 ;  /* 0x0000000203037220 */ /* 0x000fe20000400000 */
[----:B------:R-:W-:-:S03]  /*3340*/  ISETP.GT.AND P3, PT, R7, RZ, P1 ;  /* 0x000000ff0700720c */ /* 0x000fc60000f64270 */
[----:B------:R-:W-:-:S05]  /*3350*/  FFMA R3, R52, R0, R3 ;  /* 0x0000000034037223 */ /* 0x000fca0000000003 */
[----:B------:R-:W-:-:S05]  /*3360*/  F2FP.F16.F32.PACK_AB R3, RZ, R3 ;  /* 0x00000003ff03723e */ /* 0x000fca00000000ff */
[----:B------:R0:W-:Y:S01]  /*3370*/  @P2 STG.E.U16 desc[UR12][R4.64+0x70], R3 ;  /* 0x0000700304002986 */ /* 0x0001e2000c10150c */
[----:B------:R-:W-:Y:S05]  /*3380*/  @!P3 BRA `(.L_x_84) ;  /* 0x000000000004b947 */ /* 0x000fea0003800000 */
[----:B------:R0:W5:Y:S02]  /*3390*/  LDG.E.LTC128B.U16 R16, desc[UR12][R12.64+0x72] ;  /* 0x0000720c0c107981 */ /* 0x000164000c1e1520 */
.L_x_84:
[----:B------:R-:W-:Y:S05]  /*33a0*/  BSYNC B0 ;  /* 0x0000000000007941 */ /* 0x000fea0003800000 */
.L_x_83:
        /* <DEDUP_REMOVED lines=9> */
.L_x_86:
[----:B------:R-:W-:Y:S05]  /*3440*/  BSYNC B0 ;  /* 0x0000000000007941 */ /* 0x000fea0003800000 */
.L_x_85:
[----:B-----5:R-:W-:Y:S01]  /*3450*/  HADD2.F32 R3, -RZ, R16.H0_H0 ;  /* 0x20000010ff037230 */ /* 0x020fe20000004100 */
[----:B------:R-:W-:Y:S01]  /*3460*/  ISETP.GT.AND P1, PT, R7, 0x8, P1 ;  /* 0x000000080700780c */ /* 0x000fe20000f24270 */
[----:B0-----:R-:W-:Y:S01]  /*3470*/  @P0 IMAD.MOV.U32 R4, RZ, RZ, R14 ;  /* 0x000000ffff040224 */ /* 0x001fe200078e000e */
[----:B------:R-:W-:Y:S01]  /*3480*/  BSSY B0, `(.L_x_87) ;  /* 0x0000008000007945 */ /* 0x000fe20003800000 */
[----:B------:R-:W-:Y:S02]  /*3490*/  @P0 IMAD.MOV.U32 R5, RZ, RZ, R15 ;  /* 0x000000ffff050224 */ /* 0x000fe400078e000f */
[----:B------:R-:W-:-:S04]  /*34a0*/  FMUL R3, R3, R2 ;  /* 0x0000000203037220 */ /* 0x000fc80000400000 */
[----:B------:R-:W-:-:S05]  /*34b0*/  FFMA R3, R54, R0, R3 ;  /* 0x0000000036037223 */ /* 0x000fca0000000003 */
[----:B------:R-:W-:-:S05]  /*34c0*/  F2FP.F16.F32.PACK_AB R3, RZ, R3 ;  /* 0x00000003ff03723e */ /* 0x000fca00000000ff */
[----:B------:R0:W-:Y:S01]  /*34d0*/  @P0 STG.E.U16 desc[UR12][R4.64+0x70], R3 ;  /* 0x0000700304000986 */ /* 0x0001e2000c10150c */
[----:B------:R-:W-:Y:S05]  /*34e0*/  @!P1 BRA `(.L_x_88) ;  /* 0x0000000000049947 */ /* 0x000fea0003800000 */
[----:B------:R0:W5:Y:S02]  /*34f0*/  LDG.E.LTC128B.U16 R16, desc[UR12][R8.64+0x72] ;  /* 0x0000720c08107981 */ /* 0x000164000c1e1520 */
.L_x_88:
[----:B------:R-:W-:Y:S05]  /*3500*/  BSYNC B0 ;  /* 0x0000000000007941 */ /* 0x000fea0003800000 */
.L_x_87:
[----:B0----5:R-:W-:-:S05]  /*3510*/  HADD2.F32 R3, -RZ, R16.H0_H0 ;  /* 0x20000010ff037230 */ /* 0x021fca0000004100 */
[----:B------:R-:W-:-:S04]  /*3520*/  FMUL R2, R3, R2 ;  /* 0x0000000203027220 */ /* 0x000fc80000400000 */
[----:B------:R-:W-:Y:S01]  /*3530*/  FFMA R2, R55, R0, R2 ;  /* 0x0000000037027223 */ /* 0x000fe20000000002 */
[----:B------:R-:W-:Y:S06]  /*3540*/  @!P1 EXIT ;  /* 0x000000000000994d */ /* 0x000fec0003800000 */
[----:B------:R-:W-:-:S05]  /*3550*/  F2FP.F16.F32.PACK_AB R2, RZ, R2 ;  /* 0x00000002ff02723e */ /* 0x000fca00000000ff */
[----:B------:R-:W-:Y:S01]  /*3560*/  STG.E.U16 desc[UR12][R14.64+0x72], R2 ;  /* 0x000072020e007986 */ /* 0x000fe2000c10150c */
[----:B------:R-:W-:Y:S05]  /*3570*/  EXIT ;  /* 0x000000000000794d */ /* 0x000fea0003800000 */
.L_x_28:
[----:B------:R-:W-:Y:S01]  /*3580*/  ISETP.GT.AND P3, PT, R5, 0x1, PT ;  /* 0x000000010500780c */ /* 0x000fe20003f64270 */
[----:B------:R-:W-:Y:S01]  /*3590*/  ULDC.64 UR4, c[0x0][0x5c8] ;  /* 0x0001720000047ab9 */ /* 0x000fe20000000a00 */
[-C--:B------:R-:W-:Y:S01]  /*35a0*/  FMUL R24, R24, R0.reuse ;  /* 0x0000000018187220 */ /* 0x080fe20000400000 */
[-C--:B------:R-:W-:Y:S01]  /*35b0*/  FMUL R25, R25, R0.reuse ;  /* 0x0000000019197220 */ /* 0x080fe20000400000 */
[----:B------:R-:W-:Y:S01]  /*35c0*/  ISETP.GT.AND P1, PT, R7, RZ, P3 ;  /* 0x000000ff0700720c */ /* 0x000fe20001f24270 */
[-C--:B------:R-:W-:Y:S01]  /*35d0*/  FMUL R26, R26, R0.reuse ;  /* 0x000000001a1a7220 */ /* 0x080fe20000400000 */
[----:B------:R-:W-:Y:S01]  /*35e0*/  LEA R2, P4, R58, UR4, 0x1 ;  /* 0x000000043a027c11 */ /* 0x000fe2000f8808ff */
[----:B------:R-:W-:Y:S01]  /*35f0*/  FMUL R27, R27, R0 ;  /* 0x000000001b1b7220 */ /* 0x000fe20000400000 */
[----:B------:R-:W-:Y:S01]  /*3600*/  F2FP.F16.F32.PACK_AB R24, RZ, R24 ;  /* 0x00000018ff18723e */ /* 0x000fe200000000ff */
[-C--:B------:R-:W-:Y:S01]  /*3610*/  FMUL R28, R28, R0.reuse ;  /* 0x000000001c1c7220 */ /* 0x080fe20000400000 */
[----:B------:R-:W-:Y:S01]  /*3620*/  LEA.HI.X R3, R58, UR5, R13, 0x1, P4 ;  /* 0x000000053a037c11 */ /* 0x000fe2000a0f0c0d */
[-C--:B------:R-:W-:Y:S01]  /*3630*/  FMUL R29, R29, R0.reuse ;  /* 0x000000001d1d7220 */ /* 0x080fe20000400000 */
[----:B------:R-:W-:Y:S01]  /*3640*/  F2FP.F16.F32.PACK_AB R25, RZ, R25 ;  /* 0x00000019ff19723e */ /* 0x000fe200000000ff */
[-C--:B------:R-:W-:Y:S01]  /*3650*/  FMUL R30, R30, R0.reuse ;  /* 0x000000001e1e7220 */ /* 0x080fe20000400000 */
[----:B------:R-:W-:Y:S01]  /*3660*/  SHF.L.U64.HI R11, R9, 0x1, R8 ;  /* 0x00000001090b7819 */ /* 0x000fe20000010208 */
[----:B------:R-:W-:Y:S01]  /*3670*/  @P2 STG.E.U16 desc[UR12][R2.64], R24 ;  /* 0x0000001802002986 */ /* 0x000fe2000c10150c */
[----:B------:R-:W-:Y:S01]  /*3680*/  ISETP.GT.AND P2, PT, R7, 0x8, P0 ;  /* 0x000000080700780c */ /* 0x000fe20000744270 */
[----:B------:R-:W-:Y:S01]  /*3690*/  FMUL R31, R31, R0 ;  /* 0x000000001f1f7220 */ /* 0x000fe20000400000 */
[----:B------:R-:W-:Y:S01]  /*36a0*/  LEA R8, P5, R9, R2, 0x1 ;  /* 0x0000000209087211 */ /* 0x000fe200078a08ff */
[----:B------:R-:W-:Y:S01]  /*36b0*/  @P1 STG.E.U16 desc[UR12][R2.64+0x2], R25 ;  /* 0x0000021902001986 */ /* 0x000fe2000c10150c */
[----:B------:R-:W-:Y:S01]  /*36c0*/  ISETP.GT.AND P1, PT, R5, 0x8, PT ;  /* 0x000000080500780c */ /* 0x000fe20003f24270 */
[-C--:B------:R-:W-:Y:S01]  /*36d0*/  FMUL R32, R32, R0.reuse ;  /* 0x0000000020207220 */ /* 0x080fe20000400000 */
[----:B------:R-:W-:Y:S01]  /*36e0*/  ISETP.GT.AND P3, PT, R7, 0x8, P3 ;  /* 0x000000080700780c */ /* 0x000fe20001f64270 */
[----:B------:R-:W-:Y:S01]  /*36f0*/  IMAD.X R9, R11, 0x1, R3, P5 ;  /* 0x000000010b097824 */ /* 0x000fe200028e0603 */
[----:B------:R-:W-:Y:S01]  /*3700*/  ISETP.GT.AND P0, PT, R5, 0x9, PT ;  /* 0x000000090500780c */ /* 0x000fe20003f04270 */
[-C--:B------:R-:W-:Y:S01]  /*3710*/  FMUL R33, R33, R0.reuse ;  /* 0x0000000021217220 */ /* 0x080fe20000400000 */
[C---:B------:R-:W-:Y:S01]  /*3720*/  ISETP.GT.AND P4, PT, R7.reuse, RZ, P1 ;  /* 0x000000ff0700720c */ /* 0x040fe20000f84270 */
[-C--:B------:R-:W-:Y:S01]  /*3730*/  FMUL R34, R34, R0.reuse ;  /* 0x0000000022227220 */ /* 0x080fe20000400000 */
[----:B------:R-:W-:Y:S01]  /*3740*/  ISETP.GT.AND P5, PT, R7, RZ, P0 ;  /* 0x000000ff0700720c */ /* 0x000fe200007a4270 */
[----:B------:R-:W-:Y:S01]  /*3750*/  FMUL R35, R35, R0 ;  /* 0x0000000023237220 */ /* 0x000fe20000400000 */
[----:B------:R-:W-:Y:S01]  /*3760*/  F2FP.F16.F32.PACK_AB R26, RZ, R26 ;  /* 0x0000001aff1a723e */ /* 0x000fe200000000ff */
[-C--:B------:R-:W-:Y:S01]  /*3770*/  FMUL R36, R36, R0.reuse ;  /* 0x0000000024247220 */ /* 0x080fe20000400000 */
[----:B------:R-:W-:Y:S01]  /*3780*/  F2FP.F16.F32.PACK_AB R27, RZ, R27 ;  /* 0x0000001bff1b723e */ /* 0x000fe200000000ff */
[----:B------:R-:W-:Y:S01]  /*3790*/  FMUL R37, R37, R0 ;  /* 0x0000000025257220 */ /* 0x000fe20000400000 */
[----:B------:R-:W-:Y:S01]  /*37a0*/  F2FP.F16.F32.PACK_AB R28, RZ, R28 ;  /* 0x0000001cff1c723e */ /* 0x000fe200000000ff */
[----:B------:R-:W-:Y:S01]  /*37b0*/  @P2 STG.E.U16 desc[UR12][R8.64], R26 ;  /* 0x0000001a08002986 */ /* 0x000fe2000c10150c */
[----:B------:R-:W-:Y:S01]  /*37c0*/  ISETP.GT.AND P1, PT, R7, 0x8, P1 ;  /* 0x000000080700780c */ /* 0x000fe20000f24270 */
[-C--:B------:R-:W-:Y:S01]  /*37d0*/  FMUL R38, R38, R0.reuse ;  /* 0x0000000026267220 */ /* 0x080fe20000400000 */
[----:B------:R-:W-:Y:S01]  /*37e0*/  F2FP.F16.F32.PACK_AB R29, RZ, R29 ;  /* 0x0000001dff1d723e */ /* 0x000fe200000000ff */
[----:B------:R-:W-:Y:S01]  /*37f0*/  @P3 STG.E.U16 desc[UR12][R8.64+0x2], R27 ;  /* 0x0000021b08003986 */ /* 0x000fe2000c10150c */
[----:B------:R-:W-:Y:S01]  /*3800*/  ISETP.GT.AND P3, PT, R5, 0x10, PT ;  /* 0x000000100500780c */ /* 0x000fe20003f64270 */
[-C--:B------:R-:W-:Y:S01]  /*3810*/  FMUL R39, R39, R0.reuse ;  /* 0x0000000027277220 */ /* 0x080fe20000400000 */
[----:B------:R-:W-:Y:S01]  /*3820*/  ISETP.GT.AND P2, PT, R7, 0x8, P0 ;  /* 0x000000080700780c */ /* 0x000fe20000744270 */
[----:B------:R-:W-:Y:S01]  /*3830*/  @P4 STG.E.U16 desc[UR12][R2.64+0x10], R28 ;  /* 0x0000101c02004986 */ /* 0x000fe2000c10150c */
[----:B------:R-:W-:Y:S01]  /*3840*/  ISETP.GT.AND P0, PT, R5, 0x11, PT ;  /* 0x000000110500780c */ /* 0x000fe20003f04270 */
[-C--:B------:R-:W-:Y:S01]  /*3850*/  FMUL R40, R40, R0.reuse ;  /* 0x0000000028287220 */ /* 0x080fe20000400000 */
[C---:B------:R-:W-:Y:S01]  /*3860*/  ISETP.GT.AND P4, PT, R7.reuse, RZ, P3 ;  /* 0x000000ff0700720c */ /* 0x040fe20001f84270 */
[----:B------:R-:W-:Y:S01]  /*3870*/  @P5 STG.E.U16 desc[UR12][R2.64+0x12], R29 ;  /* 0x0000121d02005986 */ /* 0x000fe2000c10150c */
        /* <DEDUP_REMOVED lines=28> */
[C---:B------:R-:W-:Y:S01]  /*3a40*/  ISETP.GT.AND P1, PT, R7.reuse, 0x8, P2 ;  /* 0x000000080700780c */ /* 0x040fe20001724270 */
[-C--:B------:R-:W-:Y:S01]  /*3a50*/  FMUL R50, R50, R0.reuse ;  /* 0x0000000032327220 */ /* 0x080fe20000400000 */
[----:B------:R-:W-:Y:S01]  /*3a60*/  F2FP.F16.F32.PACK_AB R37, RZ, R37 ;  /* 0x00000025ff25723e */ /* 0x000fe200000000ff */
[----:B------:R-:W-:Y:S01]  /*3a70*/  @P0 STG.E.U16 desc[UR12][R8.64+0x22], R35 ;  /* 0x0000222308000986 */ /* 0x000fe2000c10150c */
[----:B------:R-:W-:Y:S01]  /*3a80*/  ISETP.GT.AND P2, PT, R7, 0x8, P3 ;  /* 0x000000080700780c */ /* 0x000fe20001f44270 */
[-C--:B------:R-:W-:Y:S01]  /*3a90*/  FMUL R51, R51, R0.reuse ;  /* 0x0000000033337220 */ /* 0x080fe20000400000 */
[C---:B------:R-:W-:Y:S01]  /*3aa0*/  ISETP.GT.AND P3, PT, R5.reuse, 0x20, PT ;  /* 0x000000200500780c */ /* 0x040fe20003f64270 */
        /* <DEDUP_REMOVED lines=13> */
[----:B------:R-:W-:-:S02]  /*3b80*/  F2FP.F16.F32.PACK_AB R41, RZ, R41 ;  /* 0x00000029ff29723e */ /* 0x000fc400000000ff */
[C---:B------:R-:W-:Y:S01]  /*3b90*/  ISETP.GT.AND P1, PT, R7.reuse, 0x8, P3 ;  /* 0x000000080700780c */ /* 0x040fe20001f24270 */
[----:B------:R-:W-:Y:S01]  /*3ba0*/  @P2 STG.E.U16 desc[UR12][R8.64+0x32], R39 ;  /* 0x0000322708002986 */ /* 0x000fe2000c10150c */
[----:B------:R-:W-:Y:S02]  /*3bb0*/  ISETP.GT.AND P0, PT, R7, 0x8, P0 ;  /* 0x000000080700780c */ /* 0x000fe40000704270 */
[----:B------:R-:W-:Y:S01]  /*3bc0*/  F2FP.F16.F32.PACK_AB R42, RZ, R42 ;  /* 0x0000002aff2a723e */ /* 0x000fe200000000ff */
[----:B------:R-:W-:Y:S01]  /*3bd0*/  @P4 STG.E.U16 desc[UR12][R2.64+0x40], R40 ;  /* 0x0000402802004986 */ /* 0x000fe2000c10150c */
[C---:B------:R-:W-:Y:S02]  /*3be0*/  ISETP.GT.AND P4, PT, R5.reuse, 0x28, PT ;  /* 0x000000280500780c */ /* 0x040fe40003f84270 */
[----:B------:R-:W-:Y:S01]  /*3bf0*/  F2FP.F16.F32.PACK_AB R43, RZ, R43 ;  /* 0x0000002bff2b723e */ /* 0x000fe200000000ff */
[----:B------:R-:W-:Y:S01]  /*3c00*/  @P5 STG.E.U16 desc[UR12][R2.64+0x42], R41 ;  /* 0x0000422902005986 */ /* 0x000fe2000c10150c */
[----:B------:R-:W-:-:S02]  /*3c10*/  ISETP.GT.AND P5, PT, R5, 0x29, PT ;  /* 0x000000290500780c */ /* 0x000fc40003fa4270 */
[C---:B------:R-:W-:Y:S01]  /*3c20*/  ISETP.GT.AND P2, PT, R7.reuse, RZ, P4 ;  /* 0x000000ff0700720c */ /* 0x040fe20002744270 */
[----:B------:R-:W-:Y:S01]  /*3c30*/  @P1 STG.E.U16 desc[UR12][R8.64+0x40], R42 ;  /* 0x0000402a08001986 */ /* 0x000fe2000c10150c */
[C---:B------:R-:W-:Y:S02]  /*3c40*/  ISETP.GT.AND P6, PT, R7.reuse, RZ, P5 ;  /* 0x000000ff0700720c */ /* 0x040fe40002fc4270 */
[----:B------:R-:W-:Y:S01]  /*3c50*/  F2FP.F16.F32.PACK_AB R44, RZ, R44 ;  /* 0x0000002cff2c723e */ /* 0x000fe200000000ff */
[----:B------:R-:W-:Y:S01]  /*3c60*/  @P0 STG.E.U16 desc[UR12][R8.64+0x42], R43 ;  /* 0x0000422b08000986 */ /* 0x000fe2000c10150c */
[----:B------:R-:W-:Y:S02]  /*3c70*/  ISETP.GT.AND P4, PT, R7, 0x8, P4 ;  /* 0x000000080700780c */ /* 0x000fe40002784270 */
[----:B------:R-:W-:Y:S02]  /*3c80*/  F2FP.F16.F32.PACK_AB R45, RZ, R45 ;  /* 0x0000002dff2d723e */ /* 0x000fe400000000ff */
[----:B------:R-:W-:-:S02]  /*3c90*/  ISETP.GT.AND P3, PT, R5, 0x30, PT ;  /* 0x000000300500780c */ /* 0x000fc40003f64270 */
[C---:B------:R-:W-:Y:S01]  /*3ca0*/  ISETP.GT.AND P1, PT, R5.reuse, 0x38, PT ;  /* 0x000000380500780c */ /* 0x040fe20003f24270 */
[----:B------:R-:W-:Y:S01]  /*3cb0*/  @P2 STG.E.U16 desc[UR12][R2.64+0x50], R44 ;  /* 0x0000502c02002986 */ /* 0x000fe2000c10150c */
[C---:B------:R-:W-:Y:S02]  /*3cc0*/  ISETP.GT.AND P2, PT, R5.reuse, 0x31, PT ;  /* 0x000000310500780c */ /* 0x040fe40003f44270 */
[----:B------:R-:W-:Y:S01]  /*3cd0*/  ISETP.GT.AND P0, PT, R5, 0x39, PT ;  /* 0x000000390500780c */ /* 0x000fe20003f04270 */
[----:B------:R-:W-:Y:S01]  /*3ce0*/  @P6 STG.E.U16 desc[UR12][R2.64+0x52], R45 ;  /* 0x0000522d02006986 */ /* 0x000fe2000c10150c */
[C---:B------:R-:W-:Y:S01]  /*3cf0*/  ISETP.GT.AND P6, PT, R7.reuse, 0x8, P5 ;  /* 0x000000080700780c */ /* 0x040fe20002fc4270 */
[----:B------:R-:W-:Y:S01]  /*3d00*/  @P4 IMAD.MOV.U32 R4, RZ, RZ, R8 ;  /* 0x000000ffff044224 */ /* 0x000fe200078e0008 */
[----:B------:R-:W-:Y:S01]  /*3d10*/  F2FP.F16.F32.PACK_AB R46, RZ, R46 ;  /* 0x0000002eff2e723e */ /* 0x000fe200000000ff */
[----:B------:R-:W-:Y:S01]  /*3d20*/  @P4 IMAD.MOV.U32 R5, RZ, RZ, R9 ;  /* 0x000000ffff054224 */ /* 0x000fe200078e0009 */
[----:B------:R-:W-:-:S02]  /*3d30*/  ISETP.GT.AND P5, PT, R7, RZ, P3 ;  /* 0x000000ff0700720c */ /* 0x000fc40001fa4270 */
[C---:B------:R-:W-:Y:S02]  /*3d40*/  ISETP.GT.AND P3, PT, R7.reuse, 0x8, P3 ;  /* 0x000000080700780c */ /* 0x040fe40001f64270 */
[----:B------:R0:W-:Y:S01]  /*3d50*/  @P4 STG.E.U16 desc[UR12][R4.64+0x50], R46 ;  /* 0x0000502e04004986 */ /* 0x0001e2000c10150c */
[C---:B------:R-:W-:Y:S02]  /*3d60*/  ISETP.GT.AND P4, PT, R7.reuse, RZ, P2 ;  /* 0x000000ff0700720c */ /* 0x040fe40001784270 */
[----:B------:R-:W-:Y:S02]  /*3d70*/  F2FP.F16.F32.PACK_AB R47, RZ, R47 ;  /* 0x0000002fff2f723e */ /* 0x000fe400000000ff */
[----:B------:R-:W-:Y:S02]  /*3d80*/  F2FP.F16.F32.PACK_AB R48, RZ, R48 ;  /* 0x00000030ff30723e */ /* 0x000fe400000000ff */
[----:B------:R-:W-:Y:S02]  /*3d90*/  ISETP.GT.AND P2, PT, R7, 0x8, P2 ;  /* 0x000000080700780c */ /* 0x000fe40001744270 */
[----:B------:R-:W-:-:S02]  /*3da0*/  F2FP.F16.F32.PACK_AB R49, RZ, R49 ;  /* 0x00000031ff31723e */ /* 0x000fc400000000ff */
[----:B------:R-:W-:Y:S01]  /*3db0*/  F2FP.F16.F32.PACK_AB R50, RZ, R50 ;  /* 0x00000032ff32723e */ /* 0x000fe200000000ff */
[----:B0-----:R-:W-:Y:S01]  /*3dc0*/  @P6 IMAD.MOV.U32 R4, RZ, RZ, R8 ;  /* 0x000000ffff046224 */ /* 0x001fe200078e0008 */
[----:B------:R-:W-:Y:S01]  /*3dd0*/  F2FP.F16.F32.PACK_AB R51, RZ, R51 ;  /* 0x00000033ff33723e */ /* 0x000fe200000000ff */
[----:B------:R-:W-:Y:S01]  /*3de0*/  @P6 IMAD.MOV.U32 R5, RZ, RZ, R9 ;  /* 0x000000ffff056224 */ /* 0x000fe200078e0009 */
[----:B------:R-:W-:Y:S02]  /*3df0*/  F2FP.F16.F32.PACK_AB R52, RZ, R52 ;  /* 0x00000034ff34723e */ /* 0x000fe400000000ff */
[----:B------:R-:W-:Y:S02]  /*3e00*/  F2FP.F16.F32.PACK_AB R53, RZ, R53 ;  /* 0x00000035ff35723e */ /* 0x000fe400000000ff */
[----:B------:R0:W-:Y:S01]  /*3e10*/  @P6 STG.E.U16 desc[UR12][R4.64+0x52], R47 ;  /* 0x0000522f04006986 */ /* 0x0001e2000c10150c */
[C---:B------:R-:W-:Y:S02]  /*3e20*/  ISETP.GT.AND P6, PT, R7.reuse, RZ, P0 ;  /* 0x000000ff0700720c */ /* 0x040fe400007c4270 */
[C---:B------:R-:W-:Y:S01]  /*3e30*/  ISETP.GT.AND P0, PT, R7.reuse, 0x8, P0 ;  /* 0x000000080700780c */ /* 0x040fe20000704270 */
[----:B------:R-:W-:Y:S01]  /*3e40*/  @P5 STG.E.U16 desc[UR12][R2.64+0x60], R48 ;  /* 0x0000603002005986 */ /* 0x000fe2000c10150c */
[----:B------:R-:W-:-:S02]  /*3e50*/  ISETP.GT.AND P5, PT, R7, RZ, P1 ;  /* 0x000000ff0700720c */ /* 0x000fc40000fa4270 */
[----:B------:R-:W-:Y:S01]  /*3e60*/  ISETP.GT.AND P1, PT, R7, 0x8, P1 ;  /* 0x000000080700780c */ /* 0x000fe20000f24270 */
[----:B------:R-:W-:Y:S01]  /*3e70*/  @P4 STG.E.U16 desc[UR12][R2.64+0x62], R49 ;  /* 0x0000623102004986 */ /* 0x000fe2000c10150c */
[----:B------:R-:W-:Y:S01]  /*3e80*/  F2FP.F16.F32.PACK_AB R54, RZ, R54 ;  /* 0x00000036ff36723e */ /* 0x000fe200000000ff */
[----:B0-----:R-:W-:Y:S02]  /*3e90*/  @P3 IMAD.MOV.U32 R4, RZ, RZ, R8 ;  /* 0x000000ffff043224 */ /* 0x001fe400078e0008 */
[----:B------:R-:W-:-:S05]  /*3ea0*/  @P3 IMAD.MOV.U32 R5, RZ, RZ, R9 ;  /* 0x000000ffff053224 */ /* 0x000fca00078e0009 */
[----:B------:R0:W-:Y:S02]  /*3eb0*/  @P3 STG.E.U16 desc[UR12][R4.64+0x60], R50 ;  /* 0x0000603204003986 */ /* 0x0001e4000c10150c */
[----:B0-----:R-:W-:Y:S02]  /*3ec0*/  @P2 IMAD.MOV.U32 R4, RZ, RZ, R8 ;  /* 0x000000ffff042224 */ /* 0x001fe400078e0008 */
[----:B------:R-:W-:-:S05]  /*3ed0*/  @P2 IMAD.MOV.U32 R5, RZ, RZ, R9 ;  /* 0x000000ffff052224 */ /* 0x000fca00078e0009 */
[----:B------:R-:W-:Y:S04]  /*3ee0*/  @P2 STG.E.U16 desc[UR12][R4.64+0x62], R51 ;  /* 0x0000623304002986 */ /* 0x000fe8000c10150c */
[----:B------:R-:W-:Y:S04]  /*3ef0*/  @P5 STG.E.U16 desc[UR12][R2.64+0x70], R52 ;  /* 0x0000703402005986 */ /* 0x000fe8000c10150c */
[----:B------:R0:W-:Y:S02]  /*3f00*/  @P6 STG.E.U16 desc[UR12][R2.64+0x72], R53 ;  /* 0x0000723502006986 */ /* 0x0001e4000c10150c */
[----:B0-----:R-:W-:-:S02]  /*3f10*/  @P1 IMAD.MOV.U32 R2, RZ, RZ, R8 ;  /* 0x000000ffff021224 */ /* 0x001fc400078e0008 */
[----:B------:R-:W-:-:S05]  /*3f20*/  @P1 IMAD.MOV.U32 R3, RZ, RZ, R9 ;  /* 0x000000ffff031224 */ /* 0x000fca00078e0009 */
[----:B------:R0:W-:Y:S01]  /*3f30*/  @P1 STG.E.U16 desc[UR12][R2.64+0x70], R54 ;  /* 0x0000703602001986 */ /* 0x0001e2000c10150c */
[----:B------:R-:W-:Y:S05]  /*3f40*/  @!P0 EXIT ;  /* 0x000000000000894d */ /* 0x000fea0003800000 */
[----:B------:R-:W-:-:S05]  /*3f50*/  F2FP.F16.F32.PACK_AB R0, RZ, R0 ;  /* 0x00000000ff00723e */ /* 0x000fca00000000ff */
[----:B------:R-:W-:Y:S01]  /*3f60*/  STG.E.U16 desc[UR12][R8.64+0x72], R0 ;  /* 0x0000720008007986 */ /* 0x000fe2000c10150c */
[----:B------:R-:W-:Y:S05]  /*3f70*/  EXIT ;  /* 0x000000000000794d */ /* 0x000fea0003800000 */
.L_x_14:
[----:B------:R-:W-:-:S13]  /*3f80*/  ISETP.NE.AND P0, PT, R12, RZ, PT ;  /* 0x000000ff0c00720c */ /* 0x000fda0003f05270 */
[----:B------:R-:W-:Y:S05]  /*3f90*/  @P0 EXIT ;  /* 0x000000000000094d */ /* 0x000fea0003800000 */
[----:B------:R-:W-:Y:S01]  /*3fa0*/  ELECT P0, URZ, PT ;  /* 0x00000000003f782f */ /* 0x000fe20003800000 */
[----:B------:R-:W-:-:S12]  /*3fb0*/  BSSY B0, `(.L_x_89) ;  /* 0x0000063000007945 */ /* 0x000fd80003800000 */
[----:B------:R-:W-:Y:S05]  /*3fc0*/  @!P0 BRA `(.L_x_90) ;  /* 0x0000000400848947 */ /* 0x000fea0003800000 */
[----:B------:R-:W-:-:S13]  /*3fd0*/  ISETP.GE.AND P0, PT, R13, 0x1, PT ;  /* 0x000000010d00780c */ /* 0x000fda0003f06270 */
[----:B------:R-:W-:Y:S05]  /*3fe0*/  @!P0 BRA `(.L_x_90) ;  /* 0x00000004007c8947 */ /* 0x000fea0003800000 */
[----:B------:R-:W0:Y:S01]  /*3ff0*/  S2R R6, SR_CgaCtaId ;  /* 0x0000000000067919 */ /* 0x000e220000008800 */
[----:B---3-5:R-:W1:Y:S01]  /*4000*/  LDC.64 R2, c[0x0][0x4d8] ;  /* 0x00013600ff027b82 */ /* 0x028e620000000a00 */
[----:B------:R-:W-:Y:S01]  /*4010*/  LOP3.LUT P0, RZ, R7, 0x1f, RZ, 0xc0, !PT ;  /* 0x0000001f07ff7812 */ /* 0x000fe2000780c0ff */
[----:B------:R-:W-:Y:S01]  /*4020*/  ULDC.64 UR4, c[0x0][0x4b0] ;  /* 0x00012c0000047ab9 */ /* 0x000fe20000000a00 */
[----:B------:R-:W-:Y:S01]  /*4030*/  ISETP.NE.AND P2, PT, R10, RZ, PT ;  /* 0x000000ff0a00720c */ /* 0x000fe20003f45270 */
[----:B------:R-:W-:Y:S01]  /*4040*/  IMAD.SHL.U32 R14, R14, 0x40, RZ ;  /* 0x000000400e0e7824 */ /* 0x000fe200078e00ff */
[----:B------:R-:W-:Y:S01]  /*4050*/  ISETP.NE.OR P0, PT, R10, RZ, !P0 ;  /* 0x000000ff0a00720c */ /* 0x000fe20004705670 */
[----:B------:R-:W-:Y:S01]  /*4060*/  IMAD.SHL.U32 R8, R8, 0x40, RZ ;  /* 0x0000004008087824 */ /* 0x000fe200078e00ff */
[----:B------:R-:W-:Y:S01]  /*4070*/  LOP3.LUT R13, R5, 0x2, RZ, 0xfc, !PT ;  /* 0x00000002050d7812 */ /* 0x000fe200078efcff */
[----:B------:R-:W-:Y:S02]  /*4080*/  IMAD.MOV.U32 R7, RZ, RZ, RZ ;  /* 0x000000ffff077224 */ /* 0x000fe400078e00ff */
[----:B------:R-:W-:-:S02]  /*4090*/  IMAD.MOV.U32 R15, RZ, RZ, RZ ;  /* 0x000000ffff0f7224 */ /* 0x000fc400078e00ff */
[----:B-1----:R-:W-:Y:S02]  /*40a0*/  IMAD R23, R23, UR4, R2 ;  /* 0x0000000417177c24 */ /* 0x002fe4000f8e0202 */
[----:B------:R-:W-:Y:S02]  /*40b0*/  IMAD R10, R4, UR5, R3 ;  /* 0x00000005040a7c24 */ /* 0x000fe4000f8e0203 */
[----:B------:R-:W-:Y:S02]  /*40c0*/  IMAD.MOV.U32 R3, RZ, RZ, 0x1 ;  /* 0x00000001ff037424 */ /* 0x000fe400078e00ff */
[----:B------:R-:W-:Y:S02]  /*40d0*/  IMAD.MOV.U32 R4, RZ, RZ, R11 ;  /* 0x000000ffff047224 */ /* 0x000fe400078e000b */
[C---:B0-----:R-:W-:Y:S02]  /*40e0*/  IMAD.SHL.U32 R0, R6.reuse, 0x800, RZ ;  /* 0x0000080006007824 */ /* 0x041fe400078e00ff */
[----:B------:R-:W-:-:S03]  /*40f0*/  IMAD.SHL.U32 R2, R6, 0x20, RZ ;  /* 0x0000002006027824 */ /* 0x000fc600078e00ff */
[----:B------:R-:W-:-:S07]  /*4100*/  LOP3.LUT R0, R0, 0x800, RZ, 0xc0, !PT ;  /* 0x0000080000007812 */ /* 0x000fce00078ec0ff */
.L_x_94:
[----:B------:R-:W0:Y:S01]  /*4110*/  S2R R9, SR_CgaCtaId ;  /* 0x0000000000097919 */ /* 0x000e220000008800 */
[----:B------:R-:W-:-:S04]  /*4120*/  MOV R6, 0x400 ;  /* 0x0000040000067802 */ /* 0x000fc80000000f00 */
[----:B0-----:R-:W-:Y:S02]  /*4130*/  LEA R12, R9, R6, 0x18 ;  /* 0x00000006090c7211 */ /* 0x001fe400078ec0ff */
[----:B------:R-:W-:-:S03]  /*4140*/  SHF.L.U32 R6, R3, 0x1f, RZ ;  /* 0x0000001f03067819 */ /* 0x000fc600000006ff */
[----:B------:R-:W-:-:S07]  /*4150*/  IMAD R9, R7, 0x8, R12 ;  /* 0x0000000807097824 */ /* 0x000fce00078e020c */
.L_x_91:
[----:B0-----:R0:W1:Y:S02]  /*4160*/  SYNCS.PHASECHK.TRANS64.TRYWAIT P1, [R9+URZ+0x38070], R6 ;  /* 0x03807006090075a7 */ /* 0x001064000802017f */
[----:B-1----:R-:W-:Y:S05]  /*4170*/  @!P1 NANOSLEEP.SYNCS 0x989680 ;  /* 0x009896800000995d */ /* 0x002fea0003900000 */
[----:B------:R-:W1:Y:S02]  /*4180*/  @!P1 SYNCS.PHASECHK.TRANS64 P1, [R9+URZ+0x38070], R6 ;  /* 0x03807006090095a7 */ /* 0x000e64000802007f */
[----:B-1----:R-:W-:Y:S05]  /*4190*/  @!P1 BRA `(.L_x_91) ;  /* 0xfffffffc00f09947 */ /* 0x002fea000383ffff */
[----:B0-----:R-:W0:Y:S02]  /*41a0*/  @!P2 LDC R6, c[0x0][0x500] ;  /* 0x00014000ff06ab82 */ /* 0x001e240000000800 */
[----:B0-----:R0:W-:Y:S02]  /*41b0*/  @!P2 SYNCS.ARRIVE.TRANS64 RZ, [R9+URZ+0x38000], R6 ;  /* 0x0380000609ffa9a7 */ /* 0x0011e4000800003f */
[----:B0-----:R-:W-:-:S04]  /*41c0*/  PRMT R6, R13, 0x9910, RZ ;  /* 0x000099100d067816 */ /* 0x001fc800000000ff */
[----:B------:R-:W-:-:S13]  /*41d0*/  ISETP.NE.AND P1, PT, R6, 0x2, PT ;  /* 0x000000020600780c */ /* 0x000fda0003f25270 */
[----:B------:R-:W-:Y:S05]  /*41e0*/  @P1 BRA `(.L_x_92) ;  /* 0x0000000000041947 */ /* 0x000fea0003800000 */
[----:B------:R-:W-:Y:S01]  /*41f0*/  BPT.TRAP 0x1 ;  /* 0x000000040000795c */ /* 0x000fe20000300000 */
.L_x_92:
[----:B------:R-:W-:Y:S05]  /*4200*/  @P0 BRA `(.L_x_93) ;  /* 0x0000000000040947 */ /* 0x000fea0003800000 */
[----:B------:R-:W-:Y:S01]  /*4210*/  BPT.TRAP 0x1 ;  /* 0x000000040000795c */ /* 0x000fe20000300000 */
.L_x_93:
[----:B------:R-:W-:Y:S01]  /*4220*/  R2UR UR7, R15 ;  /* 0x000000000f0772ca */ /* 0x000fe200000e0000 */
[----:B------:R-:W-:Y:S01]  /*4230*/  ULDC UR10, c[0x0][0x48c] ;  /* 0x00012300000a7ab9 */ /* 0x000fe20000000800 */
[----:B------:R-:W-:Y:S01]  /*4240*/  R2UR UR17, R2 ;  /* 0x00000000021172ca */ /* 0x000fe200000e0000 */
[----:B------:R-:W-:Y:S01]  /*4250*/  UISETP.NE.AND UP1, UPT, UR10, 0x1, UPT ;  /* 0x000000010a00788c */ /* 0x000fe2000bf25270 */
[----:B------:R-:W-:Y:S01]  /*4260*/  R2UR UR6, R7 ;  /* 0x00000000070672ca */ /* 0x000fe200000e0000 */
[----:B------:R-:W-:Y:S01]  /*4270*/  ULDC UR12, c[0x0][0x498] ;  /* 0x00012600000c7ab9 */ /* 0x000fe20000000800 */
[----:B------:R-:W-:Y:S01]  /*4280*/  R2UR UR13, R9 ;  /* 0x00000000090d72ca */ /* 0x000fe200000e0000 */
[----:B------:R-:W-:Y:S01]  /*4290*/  UISETP.NE.AND UP0, UPT, UR12, 0x1, UPT ;  /* 0x000000010c00788c */ /* 0x000fe2000bf05270 */
[----:B------:R-:W-:Y:S01]  /*42a0*/  IMAD R6, R7, 0x1000, R0 ;  /* 0x0000100007067824 */ /* 0x000fe200078e0200 */
[----:B------:R-:W-:Y:S01]  /*42b0*/  PRMT R9, R23, 0x40, R10 ;  /* 0x0000004017097816 */ /* 0x000fe2000000000a */
[----:B------:R-:W-:Y:S01]  /*42c0*/  ULDC.64 UR24, c[0x0][0x198] ;  /* 0x0000660000187ab9 */ /* 0x000fe20000000a00 */
[----:B------:R-:W-:Y:S01]  /*42d0*/  ULDC.64 UR18, c[0x0][0x4b8] ;  /* 0x00012e0000127ab9 */ /* 0x000fe20000000a00 */
[----:B------:R-:W-:Y:S01]  /*42e0*/  IMAD R6, R6, 0x2, R12 ;  /* 0x0000000206067824 */ /* 0x000fe200078e020c */
[----:B------:R-:W-:Y:S01]  /*42f0*/  USHF.L.U32 UR7, UR7, 0x6, URZ ;  /* 0x0000000607077899 */ /* 0x000fe2000800063f */
[----:B------:R-:W-:Y:S01]  /*4300*/  R2UR UR22, R9 ;  /* 0x00000000091672ca */ /* 0x000fe200000e0000 */
[----:B------:R-:W-:Y:S01]  /*4310*/  @UP1 ULDC.64 UR8, c[0x0][0x490] ;  /* 0x0001240000081ab9 */ /* 0x000fe20000000a00 */
[----:B------:R-:W-:Y:S01]  /*4320*/  ULDC.64 UR20, c[0x0][0x4d0] ;  /* 0x0001340000147ab9 */ /* 0x000fe20000000a00 */
[----:B------:R-:W-:Y:S01]  /*4330*/  ULOP3.LUT UR17, UR7, 0x20, UR17, 0xf8, !UPT ;  /* 0x0000002007117892 */ /* 0x000fe2000f8ef811 */
[----:B------:R-:W-:Y:S01]  /*4340*/  R2UR UR16, R6 ;  /* 0x00000000061072ca */ /* 0x000fe200000e0000 */
[----:B------:R-:W-:Y:S01]  /*4350*/  IMAD.MOV.U32 R6, RZ, RZ, 0x3 ;  /* 0x00000003ff067424 */ /* 0x000fe200078e00ff */
[----:B------:R-:W-:Y:S01]  /*4360*/  ISETP.GT.AND P3, PT, R4, 0x1, PT ;  /* 0x000000010400780c */ /* 0x000fe20003f64270 */
[----:B------:R-:W-:Y:S01]  /*4370*/  UIMAD.WIDE.U32 UR4, UR17, UR8, URZ ;  /* 0x00000008110472a5 */ /* 0x000fe2000f8e003f */
[----:B------:R-:W-:Y:S01]  /*4380*/  R2UR UR8, R12 ;  /* 0x000000000c0872ca */ /* 0x000fe200000e0000 */
[----:B------:R-:W-:Y:S01]  /*4390*/  VIADD R7, R7, 0x1 ;  /* 0x0000000107077836 */ /* 0x000fe20000000000 */
[----:B------:R-:W-:Y:S01]  /*43a0*/  UMOV UR11, UR17 ;  /* 0x00000011000b7c82 */ /* 0x000fe20008000000 */
[----:B------:R-:W-:Y:S01]  /*43b0*/  @UP1 USHF.R.U32.HI UR11, URZ, UR9, UR5 ;  /* 0x000000093f0b1299 */ /* 0x000fe20008011605 */
[----:B------:R-:W-:Y:S01]  /*43c0*/  R2UR UR23, R6 ;  /* 0x00000000061772ca */ /* 0x000fe200000e0000 */
[----:B------:R-:W-:Y:S01]  /*43d0*/  UIADD3 UR5, UR13, 0x38000, URZ ;  /* 0x000380000d057890 */ /* 0x000fe2000fffe03f */
[----:B------:R-:W-:Y:S01]  /*43e0*/  ISETP.NE.AND P1, PT, R7, 0xe, PT ;  /* 0x0000000e0700780c */ /* 0x000fe20003f25270 */
[----:B------:R-:W-:Y:S01]  /*43f0*/  UIADD3 UR14, UP1, UR24, 0xf0, URZ ;  /* 0x000000f0180e7890 */ /* 0x000fe2000ff3e03f */
[----:B------:R-:W-:Y:S01]  /*4400*/  VIADD R4, R4, 0xffffffff ;  /* 0xffffffff04047836 */ /* 0x000fe20000000000 */
[----:B------:R-:W-:Y:S01]  /*4410*/  UIADD3 UR24, UP2, UR24, 0x1f0, URZ ;  /* 0x000001f018187890 */ /* 0x000fe2000ff5e03f */
[----:B------:R-:W-:Y:S01]  /*4420*/  SEL R6, RZ, 0x1, P1 ;  /* 0x00000001ff067807 */ /* 0x000fe20000800000 */
[----:B------:R-:W-:Y:S01]  /*4430*/  UMOV UR13, UR11 ;  /* 0x0000000b000d7c82 */ /* 0x000fe20008000000 */
[----:B------:R-:W-:Y:S01]  /*4440*/  UIADD3.X UR15, URZ, UR25, URZ, UP1, !UPT ;  /* 0x000000193f0f7290 */ /* 0x000fe20008ffe43f */
[----:B------:R-:W-:Y:S01]  /*4450*/  VIADD R15, R15, 0x1 ;  /* 0x000000010f0f7836 */ /* 0x000fe20000000000 */
[----:B------:R-:W-:Y:S01]  /*4460*/  ULEA UR4, UR6, UR8, 0xd ;  /* 0x0000000806047291 */ /* 0x000fe2000f8e683f */
[----:B------:R-:W-:Y:S01]  /*4470*/  LOP3.LUT R3, R3, R6, RZ, 0x3c, !PT ;  /* 0x0000000603037212 */ /* 0x000fe200078e3cff */
[----:B------:R-:W-:Y:S01]  /*4480*/  UIADD3.X UR25, URZ, UR25, URZ, UP2, !UPT ;  /* 0x000000193f197290 */ /* 0x000fe200097fe43f */
[----:B------:R-:W-:Y:S01]  /*4490*/  SEL R7, R7, RZ, P1 ;  /* 0x000000ff07077207 */ /* 0x000fe20000800000 */
[----:B------:R-:W-:Y:S01]  /*44a0*/  @UP0 ULDC UR8, c[0x0][0x49c] ;  /* 0x0001270000080ab9 */ /* 0x000fe20000000800 */
[----:B------:R-:W-:Y:S01]  /*44b0*/  @UP0 ULDC UR6, c[0x0][0x4a0] ;  /* 0x0001280000060ab9 */ /* 0x000fe20000000800 */
[----:B------:R-:W-:-:S02]  /*44c0*/  UIMAD.WIDE.U32 UR8, UR11, UR8, URZ ;  /* 0x000000080b0872a5 */ /* 0x000fc4000f8e003f */
[----:B------:R-:W-:Y:S02]  /*44d0*/  UIADD3 UR8, -UR11, URZ, URZ ;  /* 0x0000003f0b087290 */ /* 0x000fe4000fffe13f */
[----:B------:R-:W-:Y:S01]  /*44e0*/  @UP0 USHF.R.U32.HI UR13, URZ, UR6, UR9 ;  /* 0x000000063f0d0299 */ /* 0x000fe20008011609 */
[----:B------:R-:W-:Y:S01]  /*44f0*/  R2UR UR6, R8 ;  /* 0x00000000080672ca */ /* 0x000fe200000e0000 */
[----:B------:R-:W-:Y:S01]  /*4500*/  UIMAD UR17, UR10, UR8, UR17 ;  /* 0x000000080a1172a4 */ /* 0x000fe2000f8e0211 */
[----:B------:R-:W-:Y:S01]  /*4510*/  R2UR UR10, R14 ;  /* 0x000000000e0a72ca */ /* 0x000fe200000e0000 */
[----:B------:R-:W-:Y:S02]  /*4520*/  UIADD3 UR9, -UR13, URZ, URZ ;  /* 0x0000003f0d097290 */ /* 0x000fe4000fffe13f */
[----:B------:R-:W-:Y:S02]  /*4530*/  UIADD3 UR8, UR16, 0x1c000, URZ ;  /* 0x0001c00010087890 */ /* 0x000fe4000fffe03f */
[----:B------:R-:W-:-:S02]  /*4540*/  UIMAD UR12, UR12, UR9, UR11 ;  /* 0x000000090c0c72a4 */ /* 0x000fc4000f8e020b */
[----:B------:R-:W-:Y:S01]  /*4550*/  UIMAD UR11, UR17, UR18, UR20 ;  /* 0x00000012110b72a4 */ /* 0x000fe2000f8e0214 */
[----:B------:R-:W-:Y:S02]  /*4560*/  UMOV UR16, 0x0 ;  /* 0x0000000000107882 */ /* 0x000fe40000000000 */
[----:B------:R-:W-:Y:S01]  /*4570*/  UMOV UR17, 0x10000000 ;  /* 0x1000000000117882 */ /* 0x000fe20000000000 */
[----:B------:R-:W-:Y:S01]  /*4580*/  UIMAD UR12, UR12, UR19, UR21 ;  /* 0x000000130c0c72a4 */ /* 0x000fe2000f8e0215 */
[----:B------:R0:W-:Y:S01]  /*4590*/  UTMALDG.2D [UR4], [UR14], desc[UR16] ;  /* 0x000010040e0075b4 */ /* 0x0001e20008009000 */
[----:B------:R-:W-:Y:S01]  /*45a0*/  UMOV UR9, UR5 ;  /* 0x0000000500097c82 */ /* 0x000fe20008000000 */
[----:B0-----:R-:W-:-:S09]  /*45b0*/  UPRMT UR4, UR22, 0x5410, UR23 ;  /* 0x0000541016047896 */ /* 0x001fd20008000017 */
[----:B------:R0:W-:Y:S02]  /*45c0*/  UTMALDG.4D.IM2COL.MULTICAST [UR8], [UR24], UR4 ;  /* 0x00000008180073b4 */ /* 0x0001e40008058804 */
[----:B0-----:R-:W-:Y:S05]  /*45d0*/  @P3 BRA `(.L_x_94) ;  /* 0xfffffff800cc3947 */ /* 0x001fea000383ffff */
.L_x_90:
[----:B------:R-:W-:Y:S05]  /*45e0*/  BSYNC B0 ;  /* 0x0000000000007941 */ /* 0x000fea0003800000 */
.L_x_89:
[----:B------:R-:W-:Y:S01]  /*45f0*/  ISETP.GE.U32.AND P0, PT, R11, 0xe, PT ;  /* 0x0000000e0b00780c */ /* 0x000fe20003f06070 */
[----:B------:R-:W-:-:S12]  /*4600*/  IMAD.MOV.U32 R4, RZ, RZ, 0x1 ;  /* 0x00000001ff047424 */ /* 0x000fd800078e00ff */
[----:B------:R-:W-:Y:S05]  /*4610*/  @!P0 BRA `(.L_x_95) ;  /* 0x00000000001c8947 */ /* 0x000fea0003800000 */
[----:B---3-5:R-:W-:-:S05]  /*4620*/  SHF.R.U32.HI R2, RZ, 0x1, R11 ;  /* 0x00000001ff027819 */ /* 0x028fca000001160b */
[----:B------:R-:W-:-:S05]  /*4630*/  IMAD.WIDE.U32 R2, R2, -0x6db6db6d, RZ ;  /* 0x9249249302027825 */ /* 0x000fca00078e00ff */
[----:B------:R-:W-:-:S04]  /*4640*/  SHF.R.U32.HI R0, RZ, 0x2, R3 ;  /* 0x00000002ff007819 */ /* 0x000fc80000011603 */
[----:B------:R-:W-:-:S04]  /*4650*/  LOP3.LUT R0, R0, 0x1, RZ, 0xc0, !PT ;  /* 0x0000000100007812 */ /* 0x000fc800078ec0ff */
[----:B------:R-:W-:-:S04]  /*4660*/  ISETP.NE.U32.AND P0, PT, R0, 0x1, PT ;  /* 0x000000010000780c */ /* 0x000fc80003f05070 */
[----:B------:R-:W-:-:S04]  /*4670*/  ISETP.NE.U32.AND.EX P0, PT, RZ, RZ, PT, P0 ;  /* 0x000000ffff00720c */ /* 0x000fc80003f05100 */
[----:B------:R-:W-:-:S09]  /*4680*/  SEL R4, RZ, 0x1, !P0 ;  /* 0x00000001ff047807 */ /* 0x000fd20004000000 */
.L_x_95:
[----:B------:R-:W-:Y:S05]  /*4690*/  WARPSYNC.ALL ;  /* 0x0000000000007948 */ /* 0x000fea0003800000 */
[----:B------:R-:W-:-:S13]  /*46a0*/  ELECT P0, URZ, PT ;  /* 0x00000000003f782f */ /* 0x000fda0003800000 */
[----:B------:R-:W-:Y:S05]  /*46b0*/  @!P0 EXIT ;  /* 0x000000000000894d */ /* 0x000fea0003800000 */
[----:B------:R-:W-:-:S04]  /*46c0*/  LOP3.LUT R5, R5, 0x2, RZ, 0xfc, !PT ;  /* 0x0000000205057812 */ /* 0x000fc800078efcff */
[----:B------:R-:W-:-:S13]  /*46d0*/  ISETP.NE.AND P0, PT, R5, 0x3, PT ;  /* 0x000000030500780c */ /* 0x000fda0003f05270 */
[----:B------:R-:W-:Y:S05]  /*46e0*/  @!P0 BRA `(.L_x_96) ;  /* 0x0000000000048947 */ /* 0x000fea0003800000 */
[----:B------:R-:W-:Y:S01]  /*46f0*/  BPT.TRAP 0x1 ;  /* 0x000000040000795c */ /* 0x000fe20000300000 */
.L_x_96:
[----:B------:R-:W0:Y:S01]  /*4700*/  S2R R5, SR_CgaCtaId ;  /* 0x0000000000057919 */ /* 0x000e220000008800 */
[----:B---3-5:R-:W-:Y:S02]  /*4710*/  SHF.R.U32.HI R2, RZ, 0x1, R11 ;  /* 0x00000001ff027819 */ /* 0x028fe4000001160b */
[----:B------:R-:W-:-:S03]  /*4720*/  MOV R0, 0x400 ;  /* 0x0000040000007802 */ /* 0x000fc60000000f00 */
[----:B------:R-:W-:-:S05]  /*4730*/  IMAD.WIDE.U32 R2, R2, -0x6db6db6d, RZ ;  /* 0x9249249302027825 */ /* 0x000fca00078e00ff */
[----:B------:R-:W-:Y:S02]  /*4740*/  SHF.R.U32.HI R2, RZ, 0x2, R3 ;  /* 0x00000002ff027819 */ /* 0x000fe40000011603 */
[----:B------:R-:W-:-:S03]  /*4750*/  SHF.L.U32 R3, R4, 0x1f, RZ ;  /* 0x0000001f04037819 */ /* 0x000fc600000006ff */
[----:B------:R-:W-:Y:S01]  /*4760*/  IMAD R11, R2, -0xe, R11 ;  /* 0xfffffff2020b7824 */ /* 0x000fe200078e020b */
[----:B0-----:R-:W-:-:S05]  /*4770*/  LEA R0, R5, R0, 0x18 ;  /* 0x0000000005007211 */ /* 0x001fca00078ec0ff */
[----:B------:R-:W-:-:S04]  /*4780*/  VIADD R0, R0, 0x38070 ;  /* 0x0003807000007836 */ /* 0x000fc80000000000 */
[----:B------:R-:W-:-:S07]  /*4790*/  IMAD R2, R11, 0x8, R0 ;  /* 0x000000080b027824 */ /* 0x000fce00078e0200 */
.L_x_97:
[----:B0-----:R0:W1:Y:S02]  /*47a0*/  SYNCS.PHASECHK.TRANS64.TRYWAIT P0, [R2+URZ], R3 ;  /* 0x00000003020075a7 */ /* 0x001064000800017f */
[----:B-1----:R-:W-:Y:S05]  /*47b0*/  @!P0 NANOSLEEP.SYNCS 0x989680 ;  /* 0x009896800000895d */ /* 0x002fea0003900000 */
[----:B------:R-:W1:Y:S02]  /*47c0*/  @!P0 SYNCS.PHASECHK.TRANS64 P0, [R2+URZ], R3 ;  /* 0x00000003020085a7 */ /* 0x000e64000800007f */
[----:B-1----:R-:W-:Y:S05]  /*47d0*/  @!P0 BRA `(.L_x_97) ;  /* 0xfffffffc00f08947 */ /* 0x002fea000383ffff */
[----:B------:R-:W-:-:S05]  /*47e0*/  VIADD R11, R11, 0x1 ;  /* 0x000000010b0b7836 */ /* 0x000fca0000000000 */
[----:B------:R-:W-:-:S04]  /*47f0*/  ISETP.NE.AND P0, PT, R11, 0xe, PT ;  /* 0x0000000e0b00780c */ /* 0x000fc80003f05270 */
[----:B0-----:R-:W-:Y:S02]  /*4800*/  SEL R3, RZ, 0x1, P0 ;  /* 0x00000001ff037807 */ /* 0x001fe40000000000 */
[----:B------:R-:W-:Y:S02]  /*4810*/  SEL R11, R11, RZ, P0 ;  /* 0x000000ff0b0b7207 */ /* 0x000fe40000000000 */
[----:B------:R-:W-:-:S03]  /*4820*/  LOP3.LUT R5, R4, R3, RZ, 0x3c, !PT ;  /* 0x0000000304057212 */ /* 0x000fc600078e3cff */
[----:B------:R-:W-:Y:S01]  /*4830*/  IMAD R2, R11, 0x8, R0 ;  /* 0x000000080b027824 */ /* 0x000fe200078e0200 */
[----:B------:R-:W-:-:S07]  /*4840*/  SHF.L.U32 R3, R5, 0x1f, RZ ;  /* 0x0000001f05037819 */ /* 0x000fce00000006ff */
.L_x_98:
        /* <DEDUP_REMOVED lines=11> */
.L_x_99:
        /* <DEDUP_REMOVED lines=11> */
.L_x_100:
        /* <DEDUP_REMOVED lines=11> */
.L_x_101:
        /* <DEDUP_REMOVED lines=11> */
.L_x_102:
        /* <DEDUP_REMOVED lines=11> */
.L_x_103:
        /* <DEDUP_REMOVED lines=11> */
.L_x_104:
        /* <DEDUP_REMOVED lines=11> */
.L_x_105:
        /* <DEDUP_REMOVED lines=11> */
.L_x_106:
        /* <DEDUP_REMOVED lines=11> */
.L_x_107:
        /* <DEDUP_REMOVED lines=11> */
.L_x_108:
        /* <DEDUP_REMOVED lines=11> */
.L_x_109:
        /* <DEDUP_REMOVED lines=11> */
.L_x_110:
[----:B0-----:R0:W1:Y:S02]  /*5090*/  SYNCS.PHASECHK.TRANS64.TRYWAIT P0, [R11+URZ], R0 ;  /* 0x000000000b0075a7 */ /* 0x001064000800017f */
[----:B-1----:R-:W-:Y:S05]  /*50a0*/  @!P0 NANOSLEEP.SYNCS 0x989680 ;  /* 0x009896800000895d */ /* 0x002fea0003900000 */
[----:B------:R-:W1:Y:S02]  /*50b0*/  @!P0 SYNCS.PHASECHK.TRANS64 P0, [R11+URZ], R0 ;  /* 0x000000000b0085a7 */ /* 0x000e64000800007f */
[----:B-1----:R-:W-:Y:S05]  /*50c0*/  @P0 EXIT ;  /* 0x000000000000094d */ /* 0x002fea0003800000 */
[----:B------:R-:W-:Y:S05]  /*50d0*/  BRA `(.L_x_110) ;  /* 0xfffffffc00ec7947 */ /* 0x000fea000383ffff */
.L_x_111:
[----:B------:R-:W-:-:S00]  /*50e0*/  BRA `(.L_x_111) ;  /* 0xfffffffc00fc7947 */ /* 0x000fc0000383ffff */
[----:B------:R-:W-:-:S00]  /*50f0*/  NOP ;  /* 0x0000000000007918 */ /* 0x000fc00000000000 */
        /* <DEDUP_REMOVED lines=8> */
.L_x_112:


//--------------------- .nv.shared._ZN7cutlass13device_kernelINS_4conv6kernel13ConvUniversalINS1_16ConvProblemShapeILNS1_8OperatorE2ELi2EEENS1_10collective14CollectiveConvINS1_46MainloopSm90TmaGmmaWarpSpecializedImplicitGemmILS5_2ELi14ELi2EN4cute5tupleIJNSA_1CILi2EEENSC_ILi1EEESE_EEENS1_36KernelImplicitTmaWarpSpecializedSm90ELi1EEENSB_IJNSC_ILi64EEENSB_IJSI_EEESJ_EEENS_6half_tESL_NSA_8TiledMMAINSA_8MMA_AtomIJNSA_4SM904GMMA25MMA_64x64x16_F32F16F16_SSILNSP_5MajorE1ELSR_1ELNSP_7ScaleInE1ELSS_1EEEEEENSA_6LayoutINSB_IJSE_SE_SE_EEENSB_IJNSC_ILi0EEESX_SX_EEEEENSB_IJNSA_10UnderscoreES10_S10_EEEEENS7_6detail26Sm90ImplicitGemmTileTraitsINSA_13SM90_TMA_LOADENSA_14ComposedLayoutINSA_7SwizzleILi3ELi4ELi3EEENSA_18smem_ptr_flag_bitsILi16EEENSV_INSB_IJNSB_IJSI_SE_EEENSB_IJNSC_ILi8EEES1C_EEENSB_IJSE_NSC_ILi14EEEEEEEEENSB_IJNSB_IJSE_SX_EEENSB_IJSI_NSC_ILi512EEEEEENSB_IJSX_NSC_ILi4096EEEEEEEEEEEEEvEENS14_INSA_30SM90_TMA_LOAD_IM2COL_MULTICASTES1O_vEEEENS_8epilogue10collective6detail29Sm90TmaWarpSpecializedAdapterINS1U_15DefaultEpilogueISL_NSB_IJlNSB_IJSE_llEEESX_EEES1Z_NS1T_6thread17LinearCombinationISL_Li1EffLNS20_9ScaleType4KindE0ELNS_15FloatRoundStyleE2ESL_EENS_4gemm15EpilogueDefaultEEEEEvvEEEEvNT_6ParamsE --------------------------
	.section	.nv.shared._ZN7cutlass13device_kernelINS_4conv6kernel13ConvUniversalINS1_16ConvProblemShapeILNS1_8OperatorE2ELi2EEENS1_10collective14CollectiveConvINS1_46MainloopSm90TmaGmmaWarpSpecializedImplicitGemmILS5_2ELi14ELi2EN4cute5tupleIJNSA_1CILi2EEENSC_ILi1EEESE_EEENS1_36KernelImplicitTmaWarpSpecializedSm90ELi1EEENSB_IJNSC_ILi64EEENSB_IJSI_EEESJ_EEENS_6half_tESL_NSA_8TiledMMAINSA_8MMA_AtomIJNSA_4SM904GMMA25MMA_64x64x16_F32F16F16_SSILNSP_5MajorE1ELSR_1ELNSP_7ScaleInE1ELSS_1EEEEEENSA_6LayoutINSB_IJSE_SE_SE_EEENSB_IJNSC_ILi0EEESX_SX_EEEEENSB_IJNSA_10UnderscoreES10_S10_EEEEENS7_6detail26Sm90ImplicitGemmTileTraitsINSA_13SM90_TMA_LOADENSA_14ComposedLayoutINSA_7SwizzleILi3ELi4ELi3EEENSA_18smem_ptr_flag_bitsILi16EEENSV_INSB_IJNSB_IJSI_SE_EEENSB_IJNSC_ILi8EEES1C_EEENSB_IJSE_NSC_ILi14EEEEEEEEENSB_IJNSB_IJSE_SX_EEENSB_IJSI_NSC_ILi512EEEEEENSB_IJSX_NSC_ILi4096EEEEEEEEEEEEEvEENS14_INSA_30SM90_TMA_LOAD_IM2COL_MULTICASTES1O_vEEEENS_8epilogue10collective6detail29Sm90TmaWarpSpecializedAdapterINS1U_15DefaultEpilogueISL_NSB_IJlNSB_IJSE_llEEESX_EEES1Z_NS1T_6thread17LinearCombinationISL_Li1EffLNS20_9ScaleType4KindE0ELNS_15FloatRoundStyleE2ESL_EENS_4gemm15EpilogueDefaultEEEEEvvEEEEvNT_6ParamsE,"aw",@nobits
	.sectionflags	@""
	.align	16
	.zero		1024


//--------------------- .nv.shared.reserved.0     --------------------------
	.section	.nv.shared.reserved.0,"aw",@nobits
	.weak		__nv_reservedSMEM_offset_0_alias
	.size		__nv_reservedSMEM_offset_0_alias, 0, 0
	.other		__nv_reservedSMEM_offset_0_alias,@"STO_CUDA_RESERVED_SHARED STV_DEFAULT"
__nv_reservedSMEM_offset_0_alias:
	.zero		0


//--------------------- .nv.global                --------------------------
	.section	.nv.global,"aw",@nobits
.nv.global:
	.type		_ZN39_INTERNAL_dd40dfc0_4_k_cu_343f01da_27214cute1_E,@object
	.size		_ZN39_INTERNAL_dd40dfc0_4_k_cu_343f01da_27214cute1_E,(_ZN39_INTERNAL_dd40dfc0_4_k_cu_343f01da_27214cuda3std3__45__cpo6cbeginE - _ZN39_INTERNAL_dd40dfc0_4_k_cu_343f01da_27214cute1_E)
_ZN39_INTERNAL_dd40dfc0_4_k_cu_343f01da_27214cute1_E:
	.zero		1
	.type		_ZN39_INTERNAL_dd40dfc0_4_k_cu_343f01da_27214cuda3std3__45__cpo6cbeginE,@object
	.size		_ZN39_INTERNAL_dd40dfc0_4_k_cu_343f01da_27214cuda3std3__45__cpo6cbeginE,(_ZN39_INTERNAL_dd40dfc0_4_k_cu_343f01da_27214cuda3std3__48in_placeE - _ZN39_INTERNAL_dd40dfc0_4_k_cu_343f01da_27214cuda3std3__45__cpo6cbeginE)
_ZN39_INTERNAL_dd40dfc0_4_k_cu_343f01da_27214cuda3std3__45__cpo6cbeginE:
	.zero		1
	.type		_ZN39_INTERNAL_dd40dfc0_4_k_cu_343f01da_27214cuda3std3__48in_placeE,@object
	.size		_ZN39_INTERNAL_dd40dfc0_4_k_cu_343f01da_27214cuda3std3__48in_placeE,(_ZN39_INTERNAL_dd40dfc0_4_k_cu_343f01da_27214cuda3std6ranges3__45__cpo9iter_moveE - _ZN39_INTERNAL_dd40dfc0_4_k_cu_343f01da_27214cuda3std3__48in_placeE)
_ZN39_INTERNAL_dd40dfc0_4_k_cu_343f01da_27214cuda3std3__48in_placeE:
	.zero		1
	.type		_ZN39_INTERNAL_dd40dfc0_4_k_cu_343f01da_27214cuda3std6ranges3__45__cpo9iter_moveE,@object
	.size		_ZN39_INTERNAL_dd40dfc0_4_k_cu_343f01da_27214cuda3std6ranges3__45__cpo9iter_moveE,(_ZN39_INTERNAL_dd40dfc0_4_k_cu_343f01da_27214cuda3std3__45__cpo5beginE - _ZN39_INTERNAL_dd40dfc0_4_k_cu_343f01da_27214cuda3std6ranges3__45__cpo9iter_moveE)
_ZN39_INTERNAL_dd40dfc0_4_k_cu_343f01da_27214cuda3std6ranges3__45__cpo9iter_moveE:
	.zero		1
	.type		_ZN39_INTERNAL_dd40dfc0_4_k_cu_343f01da_27214cuda3std3__45__cpo5beginE,@object
	.size		_ZN39_INTERNAL_dd40dfc0_4_k_cu_343f01da_27214cuda3std3__45__cpo5beginE,(_ZN39_INTERNAL_dd40dfc0_4_k_cu_343f01da_27214cuda3std3__441_GLOBAL__N__dd40dfc0_4_k_cu_343f01da_27216ignoreE - _ZN39_INTERNAL_dd40dfc0_4_k_cu_343f01da_27214cuda3std3__45__cpo5beginE)
_ZN39_INTERNAL_dd40dfc0_4_k_cu_343f01da_27214cuda3std3__45__cpo5beginE:
	.zero		1
	.type		_ZN39_INTERNAL_dd40dfc0_4_k_cu_343f01da_27214cuda3std3__441_GLOBAL__N__dd40dfc0_4_k_cu_343f01da_27216ignoreE,@object
	.size		_ZN39_INTERNAL_dd40dfc0_4_k_cu_343f01da_27214cuda3std3__441_GLOBAL__N__dd40dfc0_4_k_cu_343f01da_27216ignoreE,(_ZN39_INTERNAL_dd40dfc0_4_k_cu_343f01da_27214cute7productE - _ZN39_INTERNAL_dd40dfc0_4_k_cu_343f01da_27214cuda3std3__441_GLOBAL__N__dd40dfc0_4_k_cu_343f01da_27216ignoreE)
_ZN39_INTERNAL_dd40dfc0_4_k_cu_343f01da_27214cuda3std3__441_GLOBAL__N__dd40dfc0_4_k_cu_343f01da_27216ignoreE:
	.zero		1
	.type		_ZN39_INTERNAL_dd40dfc0_4_k_cu_343f01da_27214cute7productE,@object
	.size		_ZN39_INTERNAL_dd40dfc0_4_k_cu_343f01da_27214cute7productE,(_ZN39_INTERNAL_dd40dfc0_4_k_cu_343f01da_27214cuda3std3__45__cpo3endE - _ZN39_INTERNAL_dd40dfc0_4_k_cu_343f01da_27214cute7productE)
_ZN39_INTERNAL_dd40dfc0_4_k_cu_343f01da_27214cute7productE:
	.zero		1
	.type		_ZN39_INTERNAL_dd40dfc0_4_k_cu_343f01da_27214cuda3std3__45__cpo3endE,@object
	.size		_ZN39_INTERNAL_dd40dfc0_4_k_cu_343f01da_27214cuda3std3__45__cpo3endE,(_ZN39_INTERNAL_dd40dfc0_4_k_cu_343f01da_27214cuda3std3__419piecewise_constructE - _ZN39_INTERNAL_dd40dfc0_4_k_cu_343f01da_27214cuda3std3__45__cpo3endE)
_ZN39_INTERNAL_dd40dfc0_4_k_cu_343f01da_27214cuda3std3__45__cpo3endE:
	.zero		1
	.type		_ZN39_INTERNAL_dd40dfc0_4_k_cu_343f01da_27214cuda3std3__419piecewise_constructE,@object
	.size		_ZN39_INTERNAL_dd40dfc0_4_k_cu_343f01da_27214cuda3std3__419piecewise_constructE,(_ZN39_INTERNAL_dd40dfc0_4_k_cu_343f01da_27214cuda3std3__45__cpo4cendE - _ZN39_INTERNAL_dd40dfc0_4_k_cu_343f01da_27214cuda3std3__419piecewise_constructE)
_ZN39_INTERNAL_dd40dfc0_4_k_cu_343f01da_27214cuda3std3__419piecewise_constructE:
	.zero		1
	.type		_ZN39_INTERNAL_dd40dfc0_4_k_cu_343f01da_27214cuda3std3__45__cpo4cendE,@object
	.size		_ZN39_INTERNAL_dd40dfc0_4_k_cu_343f01da_27214cuda3std3__45__cpo4cendE,(_ZN39_INTERNAL_dd40dfc0_4_k_cu_343f01da_27214cuda3std6ranges3__45__cpo4swapE - _ZN39_INTERNAL_dd40dfc0_4_k_cu_343f01da_27214cuda3std3__45__cpo4cendE)
_ZN39_INTERNAL_dd40dfc0_4_k_cu_343f01da_27214cuda3std3__45__cpo4cendE:
	.zero		1
	.type		_ZN39_INTERNAL_dd40dfc0_4_k_cu_343f01da_27214cuda3std6ranges3__45__cpo4swapE,@object
	.size		_ZN39_INTERNAL_dd40dfc0_4_k_cu_343f01da_27214cuda3std6ranges3__45__cpo4swapE,(.L_7 - _ZN39_INTERNAL_dd40dfc0_4_k_cu_343f01da_27214cuda3std6ranges3__45__cpo4swapE)
_ZN39_INTERNAL_dd40dfc0_4_k_cu_343f01da_27214cuda3std6ranges3__45__cpo4swapE:
	.zero		1
.L_7:


//--------------------- .nv.constant0._ZN7cutlass13device_kernelINS_4conv6kernel13ConvUniversalINS1_16ConvProblemShapeILNS1_8OperatorE2ELi2EEENS1_10collective14CollectiveConvINS1_46MainloopSm90TmaGmmaWarpSpecializedImplicitGemmILS5_2ELi14ELi2EN4cute5tupleIJNSA_1CILi2EEENSC_ILi1EEESE_EEENS1_36KernelImplicitTmaWarpSpecializedSm90ELi1EEENSB_IJNSC_ILi64EEENSB_IJSI_EEESJ_EEENS_6half_tESL_NSA_8TiledMMAINSA_8MMA_AtomIJNSA_4SM904GMMA25MMA_64x64x16_F32F16F16_SSILNSP_5MajorE1ELSR_1ELNSP_7ScaleInE1ELSS_1EEEEEENSA_6LayoutINSB_IJSE_SE_SE_EEENSB_IJNSC_ILi0EEESX_SX_EEEEENSB_IJNSA_10UnderscoreES10_S10_EEEEENS7_6detail26Sm90ImplicitGemmTileTraitsINSA_13SM90_TMA_LOADENSA_14ComposedLayoutINSA_7SwizzleILi3ELi4ELi3EEENSA_18smem_ptr_flag_bitsILi16EEENSV_INSB_IJNSB_IJSI_SE_EEENSB_IJNSC_ILi8EEES1C_EEENSB_IJSE_NSC_ILi14EEEEEEEEENSB_IJNSB_IJSE_SX_EEENSB_IJSI_NSC_ILi512EEEEEENSB_IJSX_NSC_ILi4096EEEEEEEEEEEEEvEENS14_INSA_30SM90_TMA_LOAD_IM2COL_MULTICASTES1O_vEEEENS_8epilogue10collective6detail29Sm90TmaWarpSpecializedAdapterINS1U_15DefaultEpilogueISL_NSB_IJlNSB_IJSE_llEEESX_EEES1Z_NS1T_6thread17LinearCombinationISL_Li1EffLNS20_9ScaleType4KindE0ELNS_15FloatRoundStyleE2ESL_EENS_4gemm15EpilogueDefaultEEEEEvvEEEEvNT_6ParamsE --------------------------
	.section	.nv.constant0._ZN7cutlass13device_kernelINS_4conv6kernel13ConvUniversalINS1_16ConvProblemShapeILNS1_8OperatorE2ELi2EEENS1_10collective14CollectiveConvINS1_46MainloopSm90TmaGmmaWarpSpecializedImplicitGemmILS5_2ELi14ELi2EN4cute5tupleIJNSA_1CILi2EEENSC_ILi1EEESE_EEENS1_36KernelImplicitTmaWarpSpecializedSm90ELi1EEENSB_IJNSC_ILi64EEENSB_IJSI_EEESJ_EEENS_6half_tESL_NSA_8TiledMMAINSA_8MMA_AtomIJNSA_4SM904GMMA25MMA_64x64x16_F32F16F16_SSILNSP_5MajorE1ELSR_1ELNSP_7ScaleInE1ELSS_1EEEEEENSA_6LayoutINSB_IJSE_SE_SE_EEENSB_IJNSC_ILi0EEESX_SX_EEEEENSB_IJNSA_10UnderscoreES10_S10_EEEEENS7_6detail26Sm90ImplicitGemmTileTraitsINSA_13SM90_TMA_LOADENSA_14ComposedLayoutINSA_7SwizzleILi3ELi4ELi3EEENSA_18smem_ptr_flag_bitsILi16EEENSV_INSB_IJNSB_IJSI_SE_EEENSB_IJNSC_ILi8EEES1C_EEENSB_IJSE_NSC_ILi14EEEEEEEEENSB_IJNSB_IJSE_SX_EEENSB_IJSI_NSC_ILi512EEEEEENSB_IJSX_NSC_ILi4096EEEEEEEEEEEEEvEENS14_INSA_30SM90_TMA_LOAD_IM2COL_MULTICASTES1O_vEEEENS_8epilogue10collective6detail29Sm90TmaWarpSpecializedAdapterINS1U_15DefaultEpilogueISL_NSB_IJlNSB_IJSE_llEEESX_EEES1Z_NS1T_6thread17LinearCombinationISL_Li1EffLNS20_9ScaleType4KindE0ELNS_15FloatRoundStyleE2ESL_EENS_4gemm15EpilogueDefaultEEEEEvvEEEEvNT_6ParamsE,"a",@progbits
	.sectionflags	@""
	.align	4
.nv.constant0._ZN7cutlass13device_kernelINS_4conv6kernel13ConvUniversalINS1_16ConvProblemShapeILNS1_8OperatorE2ELi2EEENS1_10collective14CollectiveConvINS1_46MainloopSm90TmaGmmaWarpSpecializedImplicitGemmILS5_2ELi14ELi2EN4cute5tupleIJNSA_1CILi2EEENSC_ILi1EEESE_EEENS1_36KernelImplicitTmaWarpSpecializedSm90ELi1EEENSB_IJNSC_ILi64EEENSB_IJSI_EEESJ_EEENS_6half_tESL_NSA_8TiledMMAINSA_8MMA_AtomIJNSA_4SM904GMMA25MMA_64x64x16_F32F16F16_SSILNSP_5MajorE1ELSR_1ELNSP_7ScaleInE1ELSS_1EEEEEENSA_6LayoutINSB_IJSE_SE_SE_EEENSB_IJNSC_ILi0EEESX_SX_EEEEENSB_IJNSA_10UnderscoreES10_S10_EEEEENS7_6detail26Sm90ImplicitGemmTileTraitsINSA_13SM90_TMA_LOADENSA_14ComposedLayoutINSA_7SwizzleILi3ELi4ELi3EEENSA_18smem_ptr_flag_bitsILi16EEENSV_INSB_IJNSB_IJSI_SE_EEENSB_IJNSC_ILi8EEES1C_EEENSB_IJSE_NSC_ILi14EEEEEEEEENSB_IJNSB_IJSE_SX_EEENSB_IJSI_NSC_ILi512EEEEEENSB_IJSX_NSC_ILi4096EEEEEEEEEEEEEvEENS14_INSA_30SM90_TMA_LOAD_IM2COL_MULTICASTES1O_vEEEENS_8epilogue10collective6detail29Sm90TmaWarpSpecializedAdapterINS1U_15DefaultEpilogueISL_NSB_IJlNSB_IJSE_llEEESX_EEES1Z_NS1T_6thread17LinearCombinationISL_Li1EffLNS20_9ScaleType4KindE0ELNS_15FloatRoundStyleE2ESL_EENS_4gemm15EpilogueDefaultEEEEEvvEEEEvNT_6ParamsE:
	.zero		1536


//--------------------- SYMBOLS --------------------------

	.type		.nv.reservedSmem.offset0,@object
	.size		.nv.reservedSmem.offset0,0x4
